	.target	sm_100a

	.elftype	@"ET_EXEC"


//--------------------- .note.nv.tkinfo           --------------------------
	.section	.note.nv.tkinfo,"",@"SHT_NOTE"
	.sectionflags	@"SHF_NOTE_NV_TKINFO"
	.tkinfo
        /*0018*/ 	.word	0x00000081
        /*0030*/ 	.string	""
        /*0030*/ 	.string	"ptxas-blackwell"
        /*0030*/ 	.string	"Cuda compilation tools, release 12.9, V12.9.86"
        /*0030*/ 	.string	"Build cuda_12.9.r12.9/compiler.36037853_0"
        /*0030*/ 	.string	"-v  -suppress-debug-info  -lineinfo  -arch sm_100a "



//--------------------- .note.nv.cuver            --------------------------
	.section	.note.nv.cuver,"",@"SHT_NOTE"
	.sectionflags	@"SHF_NOTE_NV_CUVER"
        /*0018*/ 	.short	0x0001
        /*001a*/ 	.short	0x0064
        /*001c*/ 	.short	0x0001
        /*001e*/ 	.short	0x0000
        /*0020*/ 	.short	0x0001
        /*0022*/ 	.short	0x0000


//--------------------- .nv.info                  --------------------------
	.section	.nv.info,"",@"SHT_CUDA_INFO"
	.align	4


	//----- nvinfo : EIATTR_REGCOUNT
	.align		4
        /*0000*/ 	.byte	0x04, 0x2f
        /*0002*/ 	.short	(.L_4 - .L_3)
	.align		4
.L_3:
        /*0004*/ 	.word	index@(gluon_tcgen05)
        /*0008*/ 	.word	0x00000088


	//----- nvinfo : EIATTR_FRAME_SIZE
	.align		4
.L_4:
        /*000c*/ 	.byte	0x04, 0x11
        /*000e*/ 	.short	(.L_6 - .L_5)
	.align		4
.L_5:
        /*0010*/ 	.word	index@($__internal_2_$__cuda_sm10x_tcgen05_guardrail_trap_unallocated_columns_being_dealloced)
        /*0014*/ 	.word	0x00000000


	//----- nvinfo : EIATTR_FRAME_SIZE
	.align		4
.L_6:
        /*0018*/ 	.byte	0x04, 0x11
        /*001a*/ 	.short	(.L_8 - .L_7)
	.align		4
.L_7:
        /*001c*/ 	.word	index@($__internal_1_$__cuda_sm10x_tcgen05_guardrail_trap_phase_invalid_during_alloc)
        /*0020*/ 	.word	0x00000000


	//----- nvinfo : EIATTR_FRAME_SIZE
	.align		4
.L_8:
        /*0024*/ 	.byte	0x04, 0x11
        /*0026*/ 	.short	(.L_10 - .L_9)
	.align		4
.L_9:
        /*0028*/ 	.word	index@($__internal_0_$__cuda_sm10x_tcgen05_guardrail_trap_col_being_dealloced_not_returned_by_alloc)
        /*002c*/ 	.word	0x00000000


	//----- nvinfo : EIATTR_FRAME_SIZE
	.align		4
.L_10:
        /*0030*/ 	.byte	0x04, 0x11
        /*0032*/ 	.short	(.L_12 - .L_11)
	.align		4
.L_11:
        /*0034*/ 	.word	index@(gluon_tcgen05)
        /*0038*/ 	.word	0x00000000


	//----- nvinfo : EIATTR_MIN_STACK_SIZE
	.align		4
.L_12:
        /*003c*/ 	.byte	0x04, 0x12
        /*003e*/ 	.short	(.L_14 - .L_13)
	.align		4
.L_13:
        /*0040*/ 	.word	index@(gluon_tcgen05)
        /*0044*/ 	.word	0x00000000
.L_14:


//--------------------- .nv.info.gluon_tcgen05    --------------------------
	.section	.nv.info.gluon_tcgen05,"",@"SHT_CUDA_INFO"
	.sectionflags	@""
	.align	4


	//----- nvinfo : EIATTR_CUDA_API_VERSION
	.align		4
        /*0000*/ 	.byte	0x04, 0x37
        /*0002*/ 	.short	(.L_16 - .L_15)
.L_15:
        /*0004*/ 	.word	0x00000081


	//----- nvinfo : EIATTR_KPARAM_INFO
	.align		4
.L_16:
        /*0008*/ 	.byte	0x04, 0x17
        /*000a*/ 	.short	(.L_18 - .L_17)
.L_17:
        /*000c*/ 	.word	0x00000000
        /*0010*/ 	.short	0x000a
        /*0012*/ 	.short	0x0048
        /*0014*/ 	.byte	0x00, 0xf4, 0x21, 0x00


	//----- nvinfo : EIATTR_KPARAM_INFO
	.align		4
.L_18:
        /*0018*/ 	.byte	0x04, 0x17
        /*001a*/ 	.short	(.L_20 - .L_19)
.L_19:
        /*001c*/ 	.word	0x00000000
        /*0020*/ 	.short	0x0009
        /*0022*/ 	.short	0x0040
        /*0024*/ 	.byte	0x00, 0xf4, 0x21, 0x00


	//----- nvinfo : EIATTR_KPARAM_INFO
	.align		4
.L_20:
        /*0028*/ 	.byte	0x04, 0x17
        /*002a*/ 	.short	(.L_22 - .L_21)
.L_21:
        /*002c*/ 	.word	0x00000000
        /*0030*/ 	.short	0x0008
        /*0032*/ 	.short	0x0038
        /*0034*/ 	.byte	0x00, 0xf0, 0x21, 0x00


	//----- nvinfo : EIATTR_KPARAM_INFO
	.align		4
.L_22:
        /*0038*/ 	.byte	0x04, 0x17
        /*003a*/ 	.short	(.L_24 - .L_23)
.L_23:
        /*003c*/ 	.word	0x00000000
        /*0040*/ 	.short	0x0007
        /*0042*/ 	.short	0x0030
        /*0044*/ 	.byte	0x00, 0xf0, 0x21, 0x00


	//----- nvinfo : EIATTR_KPARAM_INFO
	.align		4
.L_24:
        /*0048*/ 	.byte	0x04, 0x17
        /*004a*/ 	.short	(.L_26 - .L_25)
.L_25:
        /*004c*/ 	.word	0x00000000
        /*0050*/ 	.short	0x0006
        /*0052*/ 	.short	0x0028
        /*0054*/ 	.byte	0x00, 0xf0, 0x21, 0x00


	//----- nvinfo : EIATTR_KPARAM_INFO
	.align		4
.L_26:
        /*0058*/ 	.byte	0x04, 0x17
        /*005a*/ 	.short	(.L_28 - .L_27)
.L_27:
        /*005c*/ 	.word	0x00000000
        /*0060*/ 	.short	0x0005
        /*0062*/ 	.short	0x0020
        /*0064*/ 	.byte	0x00, 0xf0, 0x11, 0x00


	//----- nvinfo : EIATTR_KPARAM_INFO
	.align		4
.L_28:
        /*0068*/ 	.byte	0x04, 0x17
        /*006a*/ 	.short	(.L_30 - .L_29)
.L_29:
        /*006c*/ 	.word	0x00000000
        /*0070*/ 	.short	0x0004
        /*0072*/ 	.short	0x001c
        /*0074*/ 	.byte	0x00, 0xf0, 0x11, 0x00


	//----- nvinfo : EIATTR_KPARAM_INFO
	.align		4
.L_30:
        /*0078*/ 	.byte	0x04, 0x17
        /*007a*/ 	.short	(.L_32 - .L_31)
.L_31:
        /*007c*/ 	.word	0x00000000
        /*0080*/ 	.short	0x0003
        /*0082*/ 	.short	0x0018
        /*0084*/ 	.byte	0x00, 0xf0, 0x11, 0x00


	//----- nvinfo : EIATTR_KPARAM_INFO
	.align		4
.L_32:
        /*0088*/ 	.byte	0x04, 0x17
        /*008a*/ 	.short	(.L_34 - .L_33)
.L_33:
        /*008c*/ 	.word	0x00000000
        /*0090*/ 	.short	0x0002
        /*0092*/ 	.short	0x0010
        /*0094*/ 	.byte	0x00, 0xf4, 0x21, 0x00


	//----- nvinfo : EIATTR_KPARAM_INFO
	.align		4
.L_34:
        /*0098*/ 	.byte	0x04, 0x17
        /*009a*/ 	.short	(.L_36 - .L_35)
.L_35:
        /*009c*/ 	.word	0x00000000
        /*00a0*/ 	.short	0x0001
        /*00a2*/ 	.short	0x0008
        /*00a4*/ 	.byte	0x00, 0xf4, 0x21, 0x00


	//----- nvinfo : EIATTR_KPARAM_INFO
	.align		4
.L_36:
        /*00a8*/ 	.byte	0x04, 0x17
        /*00aa*/ 	.short	(.L_38 - .L_37)
.L_37:
        /*00ac*/ 	.word	0x00000000
        /*00b0*/ 	.short	0x0000
        /*00b2*/ 	.short	0x0000
        /*00b4*/ 	.byte	0x00, 0xf4, 0x21, 0x00


	//----- nvinfo : EIATTR_AT_ENTRY_FRAGMENTS
	.align		4
.L_38:
        /*00b8*/ 	.byte	0x04, 0x4f
        /*00ba*/ 	.short	(.L_40 - .L_39)


	//   ....[0]....
.L_39:
        /*00bc*/ 	.word	0x00000004


	//----- nvinfo : EIATTR_RESERVED_SMEM_USED
	.align		4
.L_40:
        /*00c0*/ 	.byte	0x01, 0x41
	.zero		2


	//----- nvinfo : EIATTR_SPARSE_MMA_MASK
	.align		4
        /*00c4*/ 	.byte	0x03, 0x50
        /*00c6*/ 	.short	0x0000


	//----- nvinfo : EIATTR_TCGEN05_1CTA_USED
	.align		4
        /*00c8*/ 	.byte	0x01, 0x51
	.zero		2


	//----- nvinfo : EIATTR_MAXREG_COUNT
	.align		4
        /*00cc*/ 	.byte	0x03, 0x1b
        /*00ce*/ 	.short	0x00ff


	//----- nvinfo : EIATTR_NUM_BARRIERS
	.align		4
        /*00d0*/ 	.byte	0x02, 0x4c
        /*00d2*/ 	.byte	0x01
	.zero		1


	//----- nvinfo : EIATTR_INT_WARP_WIDE_INSTR_OFFSETS
	.align		4
        /*00d4*/ 	.byte	0x04, 0x31
        /*00d6*/ 	.short	(.L_42 - .L_41)


	//   ....[0]....
.L_41:
        /*00d8*/ 	.word	0x00001720


	//   ....[1]....
        /*00dc*/ 	.word	0x00001740


	//   ....[2]....
        /*00e0*/ 	.word	0x000017c0


	//   ....[3]....
        /*00e4*/ 	.word	0x00001bd0


	//   ....[4]....
        /*00e8*/ 	.word	0x00001c20


	//   ....[5]....
        /*00ec*/ 	.word	0x00002040


	//   ....[6]....
        /*00f0*/ 	.word	0x00002050


	//   ....[7]....
        /*00f4*/ 	.word	0x000021d0


	//   ....[8]....
        /*00f8*/ 	.word	0x00002710


	//   ....[9]....
        /*00fc*/ 	.word	0x00002720


	//   ....[10]....
        /*0100*/ 	.word	0x00003220


	//   ....[11]....
        /*0104*/ 	.word	0x00003270


	//----- nvinfo : EIATTR_COOP_GROUP_MASK_REGIDS
	.align		4
.L_42:
        /*0108*/ 	.byte	0x04, 0x29
        /*010a*/ 	.short	(.L_44 - .L_43)


	//   ....[0]....
.L_43:
        /*010c*/ 	.word	0xffffffff


	//   ....[1]....
        /*0110*/ 	.word	0xffffffff


	//   ....[2]....
        /*0114*/ 	.word	0xffffffff


	//   ....[3]....
        /*0118*/ 	.word	0xffffffff


	//   ....[4]....
        /*011c*/ 	.word	0xffffffff


	//   ....[5]....
        /*0120*/ 	.word	0xffffffff


	//   ....[6]....
        /*0124*/ 	.word	0xffffffff


	//   ....[7]....
        /*0128*/ 	.word	0xffffffff


	//   ....[8]....
        /*012c*/ 	.word	0xffffffff


	//   ....[9]....
        /*0130*/ 	.word	0xffffffff


	//----- nvinfo : EIATTR_COOP_GROUP_INSTR_OFFSETS
	.align		4
.L_44:
        /*0134*/ 	.byte	0x04, 0x28
        /*0136*/ 	.short	(.L_46 - .L_45)


	//   ....[0]....
.L_45:
        /*0138*/ 	.word	0x00000050


	//   ....[1]....
        /*013c*/ 	.word	0x00000310


	//   ....[2]....
        /*0140*/ 	.word	0x00000500


	//   ....[3]....
        /*0144*/ 	.word	0x000009c0


	//   ....[4]....
        /*0148*/ 	.word	0x00000b00


	//   ....[5]....
        /*014c*/ 	.word	0x00000fb0


	//   ....[6]....
        /*0150*/ 	.word	0x000010f0


	//   ....[7]....
        /*0154*/ 	.word	0x000015e0


	//   ....[8]....
        /*0158*/ 	.word	0x000030b0


	//   ....[9]....
        /*015c*/ 	.word	0x00003320


	//----- nvinfo : EIATTR_VRC_CTA_INIT_COUNT
	.align		4
.L_46:
        /*0160*/ 	.byte	0x02, 0x4a
        /*0162*/ 	.byte	0x80
	.zero		1


	//----- nvinfo : EIATTR_MBARRIER_INSTR_OFFSETS
	.align		4
        /*0164*/ 	.byte	0x04, 0x39
        /*0166*/ 	.short	(.L_48 - .L_47)


	//   ....[0]....
.L_47:
        /*0168*/ 	.word	0x000017e0
        /*016c*/ 	.word	0x000000ff
        /*0170*/ 	.word	0x00050000
        /*0174*/ 	.short	0x0100
        /*0176*/ 	.byte	0x0a
	.zero		1


	//   ....[1]....
        /*0178*/ 	.word	0x000017f0
        /*017c*/ 	.word	0x000000ff
        /*0180*/ 	.word	0x00050020
        /*0184*/ 	.short	0x0100
        /*0186*/ 	.byte	0x0a
	.zero		1


	//   ....[2]....
        /*0188*/ 	.word	0x000018a0
        /*018c*/ 	.word	0x000000ff
        /*0190*/ 	.word	0x00050008
        /*0194*/ 	.short	0x0100
        /*0196*/ 	.byte	0x0a
	.zero		1


	//   ....[3]....
        /*0198*/ 	.word	0x000018b0
        /*019c*/ 	.word	0x000000ff
        /*01a0*/ 	.word	0x00050028
        /*01a4*/ 	.short	0x0100
        /*01a6*/ 	.byte	0x0a
	.zero		1


	//   ....[4]....
        /*01a8*/ 	.word	0x00001990
        /*01ac*/ 	.word	0x000000ff
        /*01b0*/ 	.word	0x00050010
        /*01b4*/ 	.short	0x0100
        /*01b6*/ 	.byte	0x0a
	.zero		1


	//   ....[5]....
        /*01b8*/ 	.word	0x000019a0
        /*01bc*/ 	.word	0x000000ff
        /*01c0*/ 	.word	0x00050030
        /*01c4*/ 	.short	0x0100
        /*01c6*/ 	.byte	0x0a
	.zero		1


	//   ....[6]....
        /*01c8*/ 	.word	0x00001ab0
        /*01cc*/ 	.word	0x000000ff
        /*01d0*/ 	.word	0x00050018
        /*01d4*/ 	.short	0x0100
        /*01d6*/ 	.byte	0x0a
	.zero		1


	//   ....[7]....
        /*01d8*/ 	.word	0x00001ac0
        /*01dc*/ 	.word	0x000000ff
        /*01e0*/ 	.word	0x00050038
        /*01e4*/ 	.short	0x0100
        /*01e6*/ 	.byte	0x0a
	.zero		1


	//   ....[8]....
        /*01e8*/ 	.word	0x00001ca0
        /*01ec*/ 	.word	0x000000ff
        /*01f0*/ 	.word	0x00050000
        /*01f4*/ 	.short	0x010a
        /*01f6*/ 	.byte	0x0a
	.zero		1


	//   ....[9]....
        /*01f8*/ 	.word	0x000020a0
        /*01fc*/ 	.word	0x000000ff
        /*0200*/ 	.word	0x00050020
        /*0204*/ 	.short	0x010a
        /*0206*/ 	.byte	0x0a
	.zero		1


	//   ....[10]....
        /*0208*/ 	.word	0x000022c0
        /*020c*/ 	.word	0x000000ff
        /*0210*/ 	.word	0x00050000
        /*0214*/ 	.short	0x010a
        /*0216*/ 	.byte	0x25
	.zero		1


	//   ....[11]....
        /*0218*/ 	.word	0x00002760
        /*021c*/ 	.word	0x000000ff
        /*0220*/ 	.word	0x00050020
        /*0224*/ 	.short	0x010a
        /*0226*/ 	.byte	0x25
	.zero		1


	//   ....[12]....
        /*0228*/ 	.word	0x00002830
        /*022c*/ 	.word	0x000000ff
        /*0230*/ 	.word	0x00050000
        /*0234*/ 	.short	0x0108
        /*0236*/ 	.byte	0x0a
	.zero		1


	//   ....[13]....
        /*0238*/ 	.word	0x00002840
        /*023c*/ 	.word	0x000000ff
        /*0240*/ 	.word	0x00050020
        /*0244*/ 	.short	0x0108
        /*0246*/ 	.byte	0x0a
	.zero		1


	//   ....[14]....
        /*0248*/ 	.word	0x00002890
        /*024c*/ 	.word	0x000000ff
        /*0250*/ 	.word	0x00050008
        /*0254*/ 	.short	0x0108
        /*0256*/ 	.byte	0x0a
	.zero		1


	//   ....[15]....
        /*0258*/ 	.word	0x000028a0
        /*025c*/ 	.word	0x000000ff
        /*0260*/ 	.word	0x00050028
        /*0264*/ 	.short	0x0108
        /*0266*/ 	.byte	0x0a
	.zero		1


	//   ....[16]....
        /*0268*/ 	.word	0x000028f0
        /*026c*/ 	.word	0x000000ff
        /*0270*/ 	.word	0x00050010
        /*0274*/ 	.short	0x0108
        /*0276*/ 	.byte	0x0a
	.zero		1


	//   ....[17]....
        /*0278*/ 	.word	0x00002900
        /*027c*/ 	.word	0x000000ff
        /*0280*/ 	.word	0x00050030
        /*0284*/ 	.short	0x0108
        /*0286*/ 	.byte	0x0a
	.zero		1


	//   ....[18]....
        /*0288*/ 	.word	0x00002950
        /*028c*/ 	.word	0x000000ff
        /*0290*/ 	.word	0x00050018
        /*0294*/ 	.short	0x0108
        /*0296*/ 	.byte	0x0a
	.zero		1


	//   ....[19]....
        /*0298*/ 	.word	0x00002960
        /*029c*/ 	.word	0x000000ff
        /*02a0*/ 	.word	0x00050038
        /*02a4*/ 	.short	0x0108
        /*02a6*/ 	.byte	0x0a
	.zero		1


	//   ....[20]....
        /*02a8*/ 	.word	0x00003340
        /*02ac*/ 	.word	0x000000ff
        /*02b0*/ 	.word	0x00050000
        /*02b4*/ 	.short	0x010a
        /*02b6*/ 	.byte	0x0a
	.zero		1


	//   ....[21]....
        /*02b8*/ 	.word	0x00003370
        /*02bc*/ 	.word	0x000000ff
        /*02c0*/ 	.word	0x00050020
        /*02c4*/ 	.short	0x010a
        /*02c6*/ 	.byte	0x0a
	.zero		1


	//   ....[22]....
        /*02c8*/ 	.word	0x000033a0
        /*02cc*/ 	.word	0x000000ff
        /*02d0*/ 	.word	0x00050000
        /*02d4*/ 	.short	0x010a
        /*02d6*/ 	.byte	0x25
	.zero		1


	//   ....[23]....
        /*02d8*/ 	.word	0x000033d0
        /*02dc*/ 	.word	0x000000ff
        /*02e0*/ 	.word	0x00050020
        /*02e4*/ 	.short	0x010a
        /*02e6*/ 	.byte	0x25
	.zero		1


	//----- nvinfo : EIATTR_NUM_MBARRIERS
	.align		4
.L_48:
        /*02e8*/ 	.byte	0x03, 0x38
        /*02ea*/ 	.short	0x0008


	//----- nvinfo : EIATTR_EXIT_INSTR_OFFSETS
	.align		4
        /*02ec*/ 	.byte	0x04, 0x1c
        /*02ee*/ 	.short	(.L_50 - .L_49)


	//   ....[0]....
.L_49:
        /*02f0*/ 	.word	0x00003330


	//----- nvinfo : EIATTR_REQNTID
	.align		4
.L_50:
        /*02f4*/ 	.byte	0x04, 0x10
        /*02f6*/ 	.short	(.L_52 - .L_51)
.L_51:
        /*02f8*/ 	.word	0x00000080
        /*02fc*/ 	.word	0x00000001
        /*0300*/ 	.word	0x00000001


	//----- nvinfo : EIATTR_CRS_STACK_SIZE
	.align		4
.L_52:
        /*0304*/ 	.byte	0x04, 0x1e
        /*0306*/ 	.short	(.L_54 - .L_53)
.L_53:
        /*0308*/ 	.word	0x00000000


	//----- nvinfo : EIATTR_CBANK_PARAM_SIZE
	.align		4
.L_54:
        /*030c*/ 	.byte	0x03, 0x19
        /*030e*/ 	.short	0x0050


	//----- nvinfo : EIATTR_PARAM_CBANK
	.align		4
        /*0310*/ 	.byte	0x04, 0x0a
        /*0312*/ 	.short	(.L_56 - .L_55)
	.align		4
.L_55:
        /*0314*/ 	.word	index@(.nv.constant0.gluon_tcgen05)
        /*0318*/ 	.short	0x0380
        /*031a*/ 	.short	0x0050


	//----- nvinfo : EIATTR_SW_WAR
	.align		4
.L_56:
        /*031c*/ 	.byte	0x04, 0x36
        /*031e*/ 	.short	(.L_58 - .L_57)
.L_57:
        /*0320*/ 	.word	0x00000008
.L_58:


//--------------------- .nv.compat                --------------------------
	.section	.nv.compat,"",@"SHT_CUDA_COMPAT_INFO"
	.align	4
        /*0000*/ 	.byte	0x02, 0x02, 0x02, 0x00, 0x02, 0x05, 0x05, 0x00, 0x02, 0x03, 0x03, 0x00, 0x02, 0x06, 0x01, 0x00


//--------------------- .nv.callgraph             --------------------------
	.section	.nv.callgraph,"",@"SHT_CUDA_CALLGRAPH"
	.align	4
	.sectionentsize	8
	.align		4
        /*0000*/ 	.word	0x00000000
	.align		4
        /*0004*/ 	.word	0xffffffff
	.align		4
        /*0008*/ 	.word	0x00000000
	.align		4
        /*000c*/ 	.word	0xfffffffe
	.align		4
        /*0010*/ 	.word	0x00000000
	.align		4
        /*0014*/ 	.word	0xfffffffd
	.align		4
        /*0018*/ 	.word	0x00000000
	.align		4
        /*001c*/ 	.word	0xfffffffc


//--------------------- .text.gluon_tcgen05       --------------------------
	.section	.text.gluon_tcgen05,"ax",@progbits
	.align	128
        .global         gluon_tcgen05
        .type           gluon_tcgen05,@function
        .size           gluon_tcgen05,(.L_x_85 - gluon_tcgen05)
        .other          gluon_tcgen05,@"STO_CUDA_ENTRY STV_DEFAULT"
gluon_tcgen05:
.text.gluon_tcgen05:
[----:B------:R-:W1:Y:S01]  /*0000*/  LDC R1, c[0x0][0x37c] ;  /* 0x0000df00ff017b82 */ /* 0x000e620000000800 */
[----:B------:R-:W2:Y:S02]  /*0010*/  S2R R0, SR_TID.X ;  /* 0x0000000000007919 */ /* 0x000ea40000002100 */
[----:B--2---:R-:W-:-:S13]  /*0020*/  ISETP.GE.U32.AND P1, PT, R0, 0x20, PT ;  /* 0x000000200000780c */ /* 0x004fda0003f26070 */
[----:B------:R-:W-:Y:S05]  /*0030*/  @P1 BRA `(.L_x_0) ;  /* 0x0000000000b81947 */ /* 0x000fea0003800000 */
[----:B------:R-:W2:Y:S01]  /*0040*/  S2UR UR6, SR_CgaCtaId ;  /* 0x00000000000679c3 */ /* 0x000ea20000008800 */
[----:B------:R-:W-:Y:S01]  /*0050*/  NOP ;  /* 0x0000000000007918 */ /* 0x000fe20000000000 */
[----:B------:R-:W-:Y:S02]  /*0060*/  UMOV UR4, 0x40 ;  /* 0x0000004000047882 */ /* 0x000fe40000000000 */
[----:B--2---:R-:W-:-:S09]  /*0070*/  ULEA UR4, UR6, UR4, 0x18 ;  /* 0x0000000406047291 */ /* 0x004fd2000f8ec0ff */
[----:B------:R-:W2:Y:S01]  /*0080*/  LDS.U8 R2, [UR4] ;  /* 0x00000004ff027984 */ /* 0x000ea20008000000 */
[----:B------:R-:W-:Y:S02]  /*0090*/  UMOV UR4, 0x400 ;  /* 0x0000040000047882 */ /* 0x000fe40000000000 */
[----:B------:R-:W-:Y:S01]  /*00a0*/  ULEA UR4, UR6, UR4, 0x18 ;  /* 0x0000000406047291 */ /* 0x000fe2000f8ec0ff */
[----:B--2---:R-:W-:-:S13]  /*00b0*/  ISETP.NE.AND P0, PT, R2, RZ, PT ;  /* 0x000000ff0200720c */ /* 0x004fda0003f05270 */
[----:B------:R-:W-:Y:S05]  /*00c0*/  @P0 BRA `(.L_x_1) ;  /* 0x00000000007c0947 */ /* 0x000fea0003800000 */
[----:B------:R-:W-:-:S13]  /*00d0*/  ELECT P0, URZ, PT ;  /* 0x0000000000ff782f */ /* 0x000fda0003800000 */
[----:B------:R-:W-:Y:S05]  /*00e0*/  @!P0 BRA `(.L_x_2) ;  /* 0x0000000000848947 */ /* 0x000fea0003800000 */
[----:B------:R-:W-:Y:S01]  /*00f0*/  UMOV UR5, 0x8 ;  /* 0x0000000800057882 */ /* 0x000fe20000000000 */
[----:B------:R-:W-:Y:S02]  /*0100*/  IMAD.MOV.U32 R5, RZ, RZ, 0x1 ;  /* 0x00000001ff057424 */ /* 0x000fe400078e00ff */
[----:B------:R-:W-:Y:S02]  /*0110*/  IMAD.MOV.U32 R3, RZ, RZ, 0xff ;  /* 0x000000ffff037424 */ /* 0x000fe400078e00ff */
[----:B------:R-:W-:Y:S04]  /*0120*/  DEPBAR.LE SB2, 0x36 ;  /* 0x0000ad800000791a */ /* 0x000fe80000000000 */
[----:B------:R-:W2:Y:S02]  /*0130*/  UTCATOMSWS.FIND_AND_SET.ALIGN UP0, UR5, UR5 ;  /* 0x00000005000575e3 */ /* 0x000ea40008000800 */
[----:B--2---:R-:W-:-:S04]  /*0140*/  PLOP3.LUT P0, PT, PT, PT, UP0, 0x80, 0x8 ;  /* 0x000000000008781c */ /* 0x004fc80003f0f008 */
[----:B------:R-:W-:-:S04]  /*0150*/  SEL R2, RZ, 0xffffffff, !P0 ;  /* 0xffffffffff027807 */ /* 0x000fc80004000000 */
[----:B------:R-:W-:Y:S01]  /*0160*/  ISETP.NE.AND P0, PT, R2, RZ, PT ;  /* 0x000000ff0200720c */ /* 0x000fe20003f05270 */
[----:B------:R-:W-:-:S12]  /*0170*/  IMAD.U32 R2, RZ, RZ, UR5 ;  /* 0x00000005ff027e24 */ /* 0x000fd8000f8e00ff */
[----:B------:R-:W-:Y:S05]  /*0180*/  @P0 BRA `(.L_x_3) ;  /* 0x0000000000240947 */ /* 0x000fea0003800000 */
.L_x_4:
[----:B------:R-:W-:Y:S05]  /*0190*/  NANOSLEEP 0x64 ;  /* 0x000000640000795d */ /* 0x000fea0003800000 */
[----:B------:R-:W-:-:S05]  /*01a0*/  UMOV UR5, 0x8 ;  /* 0x0000000800057882 */ /* 0x000fca0000000000 */
[----:B------:R-:W-:Y:S04]  /*01b0*/  DEPBAR.LE SB2, 0x36 ;  /* 0x0000ad800000791a */ /* 0x000fe80000000000 */
[----:B------:R-:W2:Y:S02]  /*01c0*/  UTCATOMSWS.FIND_AND_SET.ALIGN UP0, UR5, UR5 ;  /* 0x00000005000575e3 */ /* 0x000ea40008000800 */
[----:B--2---:R-:W-:-:S04]  /*01d0*/  PLOP3.LUT P0, PT, PT, PT, UP0, 0x80, 0x8 ;  /* 0x000000000008781c */ /* 0x004fc80003f0f008 */
[----:B------:R-:W-:-:S04]  /*01e0*/  SEL R2, RZ, 0xffffffff, !P0 ;  /* 0xffffffffff027807 */ /* 0x000fc80004000000 */
[----:B------:R-:W-:Y:S01]  /*01f0*/  ISETP.NE.AND P0, PT, R2, RZ, PT ;  /* 0x000000ff0200720c */ /* 0x000fe20003f05270 */
[----:B------:R-:W-:-:S12]  /*0200*/  IMAD.U32 R2, RZ, RZ, UR5 ;  /* 0x00000005ff027e24 */ /* 0x000fd8000f8e00ff */
[----:B------:R-:W-:Y:S05]  /*0210*/  @!P0 BRA `(.L_x_4) ;  /* 0xfffffffc00dc8947 */ /* 0x000fea000383ffff */
.L_x_3:
[C---:B------:R-:W-:Y:S01]  /*0220*/  VIADD R4, R2.reuse, 0x10 ;  /* 0x0000001002047836 */ /* 0x040fe20000000000 */
[----:B------:R-:W-:Y:S01]  /*0230*/  UMOV UR5, 0x50 ;  /* 0x0000005000057882 */ /* 0x000fe20000000000 */
[----:B------:R-:W-:Y:S01]  /*0240*/  SHF.L.U32 R3, R3, R2, RZ ;  /* 0x0000000203037219 */ /* 0x000fe200000006ff */
[----:B------:R-:W-:Y:S01]  /*0250*/  ULEA UR5, UR6, UR5, 0x18 ;  /* 0x0000000506057291 */ /* 0x000fe2000f8ec0ff */
[----:B------:R-:W-:Y:S01]  /*0260*/  IMAD.SHL.U32 R2, R2, 0x20, RZ ;  /* 0x0000002002027824 */ /* 0x000fe200078e00ff */
[----:B------:R-:W-:-:S04]  /*0270*/  SHF.L.U32 R4, R5, R4, RZ ;  /* 0x0000000405047219 */ /* 0x000fc800000006ff */
[----:B------:R-:W-:-:S05]  /*0280*/  LOP3.LUT R3, R4, R3, RZ, 0xfc, !PT ;  /* 0x0000000304037212 */ /* 0x000fca00078efcff */
[----:B------:R2:W-:Y:S04]  /*0290*/  ATOMS.OR RZ, [UR5], R3 ;  /* 0x00000003ffff798c */ /* 0x0005e8000b000005 */
[----:B------:R2:W-:Y:S01]  /*02a0*/  STS [UR4], R2 ;  /* 0x00000002ff007988 */ /* 0x0005e20008000804 */
[----:B------:R-:W-:Y:S05]  /*02b0*/  BRA `(.L_x_2) ;  /* 0x0000000000107947 */ /* 0x000fea0003800000 */
.L_x_1:
[----:B------:R-:W-:Y:S01]  /*02c0*/  IMAD.MOV.U32 R3, RZ, RZ, -0x1 ;  /* 0xffffffffff037424 */ /* 0x000fe200078e00ff */
[----:B------:R-:W-:-:S04]  /*02d0*/  MOV R2, 0x300 ;  /* 0x0000030000027802 */ /* 0x000fc80000000f00 */
[----:B------:R2:W-:Y:S03]  /*02e0*/  STS [UR4], R3 ;  /* 0x00000003ff007988 */ /* 0x0005e60008000804 */
[----:B-12---:R-:W-:Y:S05]  /*02f0*/  CALL.REL.NOINC `($__internal_1_$__cuda_sm10x_tcgen05_guardrail_trap_phase_invalid_during_alloc) ;  /* 0x00000030004c7944 */ /* 0x006fea0003c00000 */
.L_x_2:
[----:B------:R-:W-:Y:S05]  /*0300*/  WARPSYNC.ALL ;  /* 0x0000000000007948 */ /* 0x000fea0003800000 */
[----:B------:R-:W-:Y:S01]  /*0310*/  NOP ;  /* 0x0000000000007918 */ /* 0x000fe20000000000 */
.L_x_0:
[----:B------:R-:W3:Y:S08]  /*0320*/  S2UR UR4, SR_CgaCtaId ;  /* 0x00000000000479c3 */ /* 0x000ef00000008800 */
[----:B------:R-:W-:Y:S01]  /*0330*/  BAR.SYNC.DEFER_BLOCKING 0x0 ;  /* 0x0000000000007b1d */ /* 0x000fe20000010000 */
[----:B------:R-:W-:-:S05]  /*0340*/  LOP3.LUT R10, R0, 0x7f, RZ, 0xc0, !PT ;  /* 0x0000007f000a7812 */ /* 0x000fca00078ec0ff */
[----:B------:R-:W-:Y:S02]  /*0350*/  UMOV UR10, 0x400 ;  /* 0x00000400000a7882 */ /* 0x000fe40000000000 */
[----:B------:R-:W4:Y:S08]  /*0360*/  LDC R4, c[0x0][0x398] ;  /* 0x0000e600ff047b82 */ /* 0x000f300000000800 */
[----:B------:R-:W5:Y:S01]  /*0370*/  LDC R13, c[0x0][0x3a0] ;  /* 0x0000e800ff0d7b82 */ /* 0x000f620000000800 */
[----:B---3--:R-:W-:-:S07]  /*0380*/  ULEA UR10, UR4, UR10, 0x18 ;  /* 0x0000000a040a7291 */ /* 0x008fce000f8ec0ff */
[----:B------:R-:W3:Y:S02]  /*0390*/  S2UR UR15, SR_CTAID.Y ;  /* 0x00000000000f79c3 */ /* 0x000ee40000002600 */
[----:B--2---:R-:W2:Y:S06]  /*03a0*/  LDS R3, [UR10] ;  /* 0x0000000aff037984 */ /* 0x004eac0008000800 */
[----:B------:R-:W-:Y:S06]  /*03b0*/  BAR.SYNC.DEFER_BLOCKING 0x0 ;  /* 0x0000000000007b1d */ /* 0x000fec0000010000 */
[----:B------:R-:W-:Y:S05]  /*03c0*/  @P1 BRA `(.L_x_5) ;  /* 0x0000000000181947 */ /* 0x000fea0003800000 */
[----:B------:R-:W-:Y:S01]  /*03d0*/  ELECT P0, URZ, PT ;  /* 0x0000000000ff782f */ /* 0x000fe20003800000 */
[----:B------:R-:W-:Y:S01]  /*03e0*/  IMAD.MOV.U32 R2, RZ, RZ, 0x1 ;  /* 0x00000001ff027424 */ /* 0x000fe200078e00ff */
[----:B------:R-:W-:Y:S01]  /*03f0*/  UMOV UR5, 0x40 ;  /* 0x0000004000057882 */ /* 0x000fe20000000000 */
[----:B------:R-:W-:Y:S01]  /*0400*/  UVIRTCOUNT.DEALLOC.SMPOOL 0x80 ;  /* 0x000000800000784c */ /* 0x000fe20000000000 */
[----:B------:R-:W-:-:S09]  /*0410*/  ULEA UR5, UR4, UR5, 0x18 ;  /* 0x0000000504057291 */ /* 0x000fd2000f8ec0ff */
[----:B------:R5:W-:Y:S03]  /*0420*/  @P0 STS.U8 [UR5], R2 ;  /* 0x00000002ff000988 */ /* 0x000be60008000005 */
.L_x_5:
[----:B------:R-:W5:Y:S01]  /*0430*/  S2UR UR4, SR_CTAID.Z ;  /* 0x00000000000479c3 */ /* 0x000f620000002700 */
[----:B------:R-:W4:Y:S01]  /*0440*/  LDCU UR5, c[0x0][0x370] ;  /* 0x00006e00ff0577ac */ /* 0x000f220008000800 */
[----:B------:R-:W-:Y:S01]  /*0450*/  ISETP.GE.U32.AND P0, PT, R10, 0x20, PT ;  /* 0x000000200a00780c */ /* 0x000fe20003f06070 */
[----:B----4-:R-:W-:Y:S01]  /*0460*/  VIADD R4, R4, 0xffffffff ;  /* 0xffffffff04047836 */ /* 0x010fe20000000000 */
[C---:B------:R-:W-:Y:S01]  /*0470*/  ISETP.NE.U32.AND P2, PT, R10.reuse, RZ, PT ;  /* 0x000000ff0a00720c */ /* 0x040fe20003f45070 */
[----:B------:R-:W5:Y:S01]  /*0480*/  LDCU UR6, c[0x0][0x374] ;  /* 0x00006e80ff0677ac */ /* 0x000f620008000800 */
[----:B------:R-:W-:Y:S01]  /*0490*/  LEA R11, R10, UR10, 0x2 ;  /* 0x0000000a0a0b7c11 */ /* 0x000fe2000f8e10ff */
[----:B-----5:R-:W-:Y:S01]  /*04a0*/  VIADD R12, R13, 0xffffffff ;  /* 0xffffffff0d0c7836 */ /* 0x020fe20000000000 */
[----:B------:R-:W4:Y:S01]  /*04b0*/  S2UR UR16, SR_CTAID.X ;  /* 0x00000000001079c3 */ /* 0x000f220000002500 */
[----:B------:R-:W5:Y:S01]  /*04c0*/  LDCU.64 UR12, c[0x0][0x3c0] ;  /* 0x00007800ff0c77ac */ /* 0x000f620008000a00 */
[----:B--2---:R-:W-:Y:S01]  /*04d0*/  R2UR UR11, R3 ;  /* 0x00000000030b72ca */ /* 0x004fe200000e0000 */
[----:B------:R-:W-:Y:S04]  /*04e0*/  BSSY.RECONVERGENT B0, `(.L_x_6) ;  /* 0x0000011000007945 */ /* 0x000fe80003800200 */
[----:B------:R2:W-:Y:S01]  /*04f0*/  @!P0 STS [R11], RZ ;  /* 0x000000ff0b008388 */ /* 0x0005e20000000800 */
[----:B------:R-:W-:-:S03]  /*0500*/  NOP ;  /* 0x0000000000007918 */ /* 0x000fc60000000000 */
[----:B------:R2:W-:Y:S01]  /*0510*/  @!P2 STS [UR10+0x24], R4 ;  /* 0x00002404ff00a988 */ /* 0x0005e2000800080a */
[----:B---3--:R-:W-:-:S03]  /*0520*/  UIMAD UR4, UR4, UR6, UR15 ;  /* 0x00000006040472a4 */ /* 0x008fc6000f8e020f */
[----:B------:R2:W-:Y:S01]  /*0530*/  @!P2 STS [UR10+0x20], R12 ;  /* 0x0000200cff00a988 */ /* 0x0005e2000800080a */
[----:B----4-:R-:W-:-:S04]  /*0540*/  UIMAD UR4, UR4, UR5, UR16 ;  /* 0x00000005040472a4 */ /* 0x010fc8000f8e0210 */
[----:B------:R-:W-:-:S04]  /*0550*/  UIMAD UR4, UR4, 0x180, URZ ;  /* 0x00000180040478a4 */ /* 0x000fc8000f8e02ff */
[----:B-----5:R-:W-:-:S04]  /*0560*/  UIADD3 UR8, UP0, UPT, UR4, UR12, URZ ;  /* 0x0000000c04087290 */ /* 0x020fc8000ff1e0ff */
[----:B------:R-:W-:Y:S01]  /*0570*/  ULEA.HI.X.SX32 UR9, UR4, UR13, 0x1, UP0 ;  /* 0x0000000d04097291 */ /* 0x000fe200080f0eff */
[----:B--2---:R-:W-:Y:S11]  /*0580*/  @P2 BRA `(.L_x_7) ;  /* 0x0000000000182947 */ /* 0x004ff60003800000 */
[----:B------:R-:W2:Y:S01]  /*0590*/  LDS R2, [UR10+0x8] ;  /* 0x0000080aff027984 */ /* 0x000ea20008000800 */
[----:B------:R-:W3:Y:S01]  /*05a0*/  LDC.64 R6, c[0x0][0x380] ;  /* 0x0000e000ff067b82 */ /* 0x000ee20000000a00 */
[----:B------:R-:W-:Y:S02]  /*05b0*/  IMAD.MOV.U32 R3, RZ, RZ, 0x70 ;  /* 0x00000070ff037424 */ /* 0x000fe400078e00ff */
[----:B---3--:R3:W-:Y:S03]  /*05c0*/  STS.64 [UR10], R6 ;  /* 0x00000006ff007988 */ /* 0x0087e60008000a0a */
[----:B--2---:R-:W-:-:S05]  /*05d0*/  LOP3.LUT R2, R2, 0x10, R3, 0xd8, !PT ;  /* 0x0000001002027812 */ /* 0x004fca00078ed803 */
[----:B------:R3:W-:Y:S02]  /*05e0*/  STS [UR10+0x8], R2 ;  /* 0x00000802ff007988 */ /* 0x0007e4000800080a */
.L_x_7:
[----:B------:R-:W-:Y:S05]  /*05f0*/  BSYNC.RECONVERGENT B0 ;  /* 0x0000000000007941 */ /* 0x000fea0003800200 */
.L_x_6:
[----:B------:R-:W-:Y:S04]  /*0600*/  BSSY.RECONVERGENT B0, `(.L_x_8) ;  /* 0x000000a000007945 */ /* 0x000fe80003800200 */
[----:B------:R-:W-:Y:S05]  /*0610*/  @P2 BRA `(.L_x_9) ;  /* 0x0000000000202947 */ /* 0x000fea0003800000 */
[----:B---3--:R-:W2:Y:S01]  /*0620*/  LDS R2, [UR10+0x34] ;  /* 0x0000340aff027984 */ /* 0x008ea20008000800 */
[----:B------:R-:W-:Y:S02]  /*0630*/  IMAD.MOV.U32 R3, RZ, RZ, 0x3f000000 ;  /* 0x3f000000ff037424 */ /* 0x000fe400078e00ff */
[----:B------:R-:W-:Y:S01]  /*0640*/  @!P2 IMAD.MOV.U32 R5, RZ, RZ, 0x3f ;  /* 0x0000003fff05a424 */ /* 0x000fe200078e00ff */
[----:B------:R-:W3:Y:S02]  /*0650*/  @!P2 LDS R6, [UR10+0x38] ;  /* 0x0000380aff06a984 */ /* 0x000ee40008000800 */
[----:B--2---:R-:W-:Y:S02]  /*0660*/  LOP3.LUT R2, R2, 0xff000000, R3, 0xb8, !PT ;  /* 0xff00000002027812 */ /* 0x004fe400078eb803 */
[----:B---3--:R-:W-:-:S03]  /*0670*/  @!P2 LOP3.LUT R3, R6, 0xff, R5, 0xb8, !PT ;  /* 0x000000ff0603a812 */ /* 0x008fc600078eb805 */
[----:B------:R2:W-:Y:S04]  /*0680*/  STS [UR10+0x34], R2 ;  /* 0x00003402ff007988 */ /* 0x0005e8000800080a */
[----:B------:R2:W-:Y:S02]  /*0690*/  @!P2 STS [UR10+0x38], R3 ;  /* 0x00003803ff00a988 */ /* 0x0005e4000800080a */
.L_x_9:
[----:B------:R-:W-:Y:S05]  /*06a0*/  BSYNC.RECONVERGENT B0 ;  /* 0x0000000000007941 */ /* 0x000fea0003800200 */
.L_x_8:
[----:B------:R-:W-:Y:S04]  /*06b0*/  BSSY.RECONVERGENT B0, `(.L_x_10) ;  /* 0x000000e000007945 */ /* 0x000fe80003800200 */
[----:B------:R-:W-:Y:S05]  /*06c0*/  @P2 BRA `(.L_x_11) ;  /* 0x0000000000302947 */ /* 0x000fea0003800000 */
[----:B--2---:R-:W2:Y:S01]  /*06d0*/  LDS R3, [UR10+0x34] ;  /* 0x0000340aff037984 */ /* 0x004ea20008000800 */
[----:B------:R-:W4:Y:S03]  /*06e0*/  LDC.64 R8, c[0x0][0x3a8] ;  /* 0x0000ea00ff087b82 */ /* 0x000f260000000a00 */
[----:B---3--:R-:W3:Y:S01]  /*06f0*/  LDS R2, [UR10+0x1c] ;  /* 0x00001c0aff027984 */ /* 0x008ee20008000800 */
[C---:B----4-:R-:W-:Y:S01]  /*0700*/  SHF.L.U64.HI R6, R8.reuse, 0x1, R9 ;  /* 0x0000000108067819 */ /* 0x050fe20000010209 */
[----:B------:R-:W-:-:S03]  /*0710*/  IMAD.SHL.U32 R5, R8, 0x2, RZ ;  /* 0x0000000208057824 */ /* 0x000fc600078e00ff */
[--C-:B------:R-:W-:Y:S02]  /*0720*/  SHF.R.U32.HI R7, RZ, 0x4, R6.reuse ;  /* 0x00000004ff077819 */ /* 0x100fe40000011606 */
[----:B------:R-:W-:-:S05]  /*0730*/  SHF.R.U64 R5, R5, 0x4, R6 ;  /* 0x0000000405057819 */ /* 0x000fca0000001206 */
[----:B------:R4:W-:Y:S01]  /*0740*/  STS [UR10+0xc], R5 ;  /* 0x00000c05ff007988 */ /* 0x0009e2000800080a */
[----:B--2---:R-:W-:Y:S02]  /*0750*/  LOP3.LUT R3, R3, 0x7, RZ, 0xb8, !PT ;  /* 0x0000000703037812 */ /* 0x004fe400078eb8ff */
[----:B---3--:R-:W-:-:S03]  /*0760*/  LOP3.LUT R2, R2, 0xf, R7, 0xb8, !PT ;  /* 0x0000000f02027812 */ /* 0x008fc600078eb807 */
[----:B------:R4:W-:Y:S04]  /*0770*/  STS [UR10+0x34], R3 ;  /* 0x00003403ff007988 */ /* 0x0009e8000800080a */
[----:B------:R4:W-:Y:S02]  /*0780*/  STS [UR10+0x1c], R2 ;  /* 0x00001c02ff007988 */ /* 0x0009e4000800080a */
.L_x_11:
[----:B------:R-:W-:Y:S05]  /*0790*/  BSYNC.RECONVERGENT B0 ;  /* 0x0000000000007941 */ /* 0x000fea0003800200 */
.L_x_10:
[----:B------:R-:W-:Y:S04]  /*07a0*/  BSSY.RECONVERGENT B1, `(.L_x_12) ;  /* 0x000001a000017945 */ /* 0x000fe80003800200 */
[----:B------:R-:W-:Y:S04]  /*07b0*/  BSSY.RELIABLE B0, `(.L_x_13) ;  /* 0x0000015000007945 */ /* 0x000fe80003800100 */
[----:B------:R-:W-:Y:S05]  /*07c0*/  @P2 BRA `(.L_x_14) ;  /* 0x0000000000202947 */ /* 0x000fea0003800000 */
[----:B--234-:R-:W2:Y:S02]  /*07d0*/  LDS R2, [UR10+0x34] ;  /* 0x0000340aff027984 */ /* 0x01cea40008000800 */
[----:B--2---:R-:W-:-:S05]  /*07e0*/  LOP3.LUT R2, R2, 0x38, RZ, 0xb8, !PT ;  /* 0x0000003802027812 */ /* 0x004fca00078eb8ff */
[----:B------:R2:W-:Y:S01]  /*07f0*/  STS [UR10+0x34], R2 ;  /* 0x00003402ff007988 */ /* 0x0005e2000800080a */
[----:B------:R-:W-:Y:S05]  /*0800*/  @P2 BRA `(.L_x_15) ;  /* 0x0000000000202947 */ /* 0x000fea0003800000 */
[----:B--2---:R-:W2:Y:S01]  /*0810*/  LDS R2, [UR10+0x8] ;  /* 0x0000080aff027984 */ /* 0x004ea20008000800 */
[----:B------:R-:W-:-:S05]  /*0820*/  IMAD.MOV.U32 R3, RZ, RZ, 0x780 ;  /* 0x00000780ff037424 */ /* 0x000fca00078e00ff */
[----:B--2---:R-:W-:-:S05]  /*0830*/  LOP3.LUT R2, R2, 0x300, R3, 0xd8, !PT ;  /* 0x0000030002027812 */ /* 0x004fca00078ed803 */
[----:B------:R5:W-:Y:S02]  /*0840*/  STS [UR10+0x8], R2 ;  /* 0x00000802ff007988 */ /* 0x000be4000800080a */
.L_x_14:
[----:B------:R-:W-:Y:S05]  /*0850*/  @P2 BRA `(.L_x_16) ;  /* 0x0000000000282947 */ /* 0x000fea0003800000 */
[----:B--2345:R-:W2:Y:S02]  /*0860*/  LDS R2, [UR10+0x8] ;  /* 0x0000080aff027984 */ /* 0x03cea40008000800 */
[----:B--2---:R-:W-:-:S05]  /*0870*/  LOP3.LUT R2, R2, 0x1800, RZ, 0xb8, !PT ;  /* 0x0000180002027812 */ /* 0x004fca00078eb8ff */
[----:B------:R3:W-:Y:S02]  /*0880*/  STS [UR10+0x8], R2 ;  /* 0x00000802ff007988 */ /* 0x0007e4000800080a */
.L_x_15:
[----:B------:R-:W-:Y:S05]  /*0890*/  @P2 BREAK.RELIABLE B0 ;  /* 0x0000000000002942 */ /* 0x000fea0003800100 */
[----:B------:R-:W-:Y:S05]  /*08a0*/  @P2 BRA `(.L_x_17) ;  /* 0x0000000000242947 */ /* 0x000fea0003800000 */
[----:B------:R-:W4:Y:S01]  /*08b0*/  LDS R3, [UR10+0x8] ;  /* 0x0000080aff037984 */ /* 0x000f220008000800 */
[----:B--23--:R-:W-:-:S05]  /*08c0*/  IMAD.MOV.U32 R2, RZ, RZ, 0x6000 ;  /* 0x00006000ff027424 */ /* 0x00cfca00078e00ff */
[----:B----4-:R-:W-:-:S04]  /*08d0*/  LOP3.LUT R2, R3, 0x6000, R2, 0xd8, !PT ;  /* 0x0000600003027812 */ /* 0x010fc800078ed802 */
[----:B------:R-:W-:-:S05]  /*08e0*/  LOP3.LUT R2, R2, 0x400000, RZ, 0xb8, !PT ;  /* 0x0040000002027812 */ /* 0x000fca00078eb8ff */
[----:B------:R2:W-:Y:S02]  /*08f0*/  STS [UR10+0x8], R2 ;  /* 0x00000802ff007988 */ /* 0x0005e4000800080a */
.L_x_16:
[----:B------:R-:W-:Y:S05]  /*0900*/  BSYNC.RELIABLE B0 ;  /* 0x0000000000007941 */ /* 0x000fea0003800100 */
.L_x_13:
[----:B--2345:R-:W2:Y:S02]  /*0910*/  @!P2 LDS R2, [UR10+0x8] ;  /* 0x0000080aff02a984 */ /* 0x03cea40008000800 */
[----:B--2---:R-:W-:-:S05]  /*0920*/  @!P2 LOP3.LUT R2, R2, 0x8000, RZ, 0xb8, !PT ;  /* 0x000080000202a812 */ /* 0x004fca00078eb8ff */
[----:B------:R4:W-:Y:S02]  /*0930*/  @!P2 STS [UR10+0x8], R2 ;  /* 0x00000802ff00a988 */ /* 0x0009e4000800080a */
.L_x_17:
[----:B------:R-:W-:Y:S05]  /*0940*/  BSYNC.RECONVERGENT B1 ;  /* 0x0000000000017941 */ /* 0x000fea0003800200 */
.L_x_12:
[----:B------:R-:W-:Y:S05]  /*0950*/  WARPSYNC.ALL ;  /* 0x0000000000007948 */ /* 0x000fea0003800000 */
[----:B------:R-:W-:Y:S01]  /*0960*/  NOP ;  /* 0x0000000000007918 */ /* 0x000fe20000000000 */
[----:B------:R-:W5:Y:S02]  /*0970*/  LDC R5, c[0x0][0x39c] ;  /* 0x0000e700ff057b82 */ /* 0x000f640000000800 */
[----:B-----5:R-:W-:Y:S01]  /*0980*/  VIADD R5, R5, 0xffffffff ;  /* 0xffffffff05057836 */ /* 0x020fe20000000000 */
[----:B------:R-:W-:Y:S06]  /*0990*/  @P0 BRA `(.L_x_18) ;  /* 0x0000000000300947 */ /* 0x000fec0003800000 */
[----:B--234-:R-:W2:Y:S01]  /*09a0*/  S2R R2, SR_LANEID ;  /* 0x0000000000027919 */ /* 0x01cea20000000000 */
[----:B------:R-:W-:Y:S05]  /*09b0*/  WARPSYNC.ALL ;  /* 0x0000000000007948 */ /* 0x000fea0003800000 */
[----:B------:R-:W-:Y:S01]  /*09c0*/  NOP ;  /* 0x0000000000007918 */ /* 0x000fe20000000000 */
[----:B--2---:R-:W-:-:S05]  /*09d0*/  IMAD.SHL.U32 R6, R2, 0x4, RZ ;  /* 0x0000000402067824 */ /* 0x004fca00078e00ff */
[----:B------:R-:W2:Y:S01]  /*09e0*/  LDS R7, [R6+UR10] ;  /* 0x0000000a06077984 */ /* 0x000ea20008000800 */
[----:B------:R-:W-:-:S05]  /*09f0*/  IADD3 R2, P3, PT, R6, UR8, RZ ;  /* 0x0000000806027c10 */ /* 0x000fca000ff7e0ff */
[----:B------:R-:W-:-:S05]  /*0a00*/  IMAD.X R3, RZ, RZ, UR9, P3 ;  /* 0x00000009ff037e24 */ /* 0x000fca00098e06ff */
[----:B--2---:R5:W2:Y:S01]  /*0a10*/  ATOMG.E.EXCH.STRONG.GPU PT, RZ, [R2], R7 ;  /* 0x0000000702ff73a8 */ /* 0x004aa200041ee100 */
[----:B------:R-:W-:-:S04]  /*0a20*/  DEPBAR {5,4,3,2,1,0} ;  /* 0x0000003f0000791a */ /* 0x000fc80000000000 */
[----:B------:R-:W3:Y:S02]  /*0a30*/  CCTL.E.C.LDCU.IV.DEEP [UR8] ;  /* 0x0000000008007540 */ /* 0x000ee40009c08000 */
[----:B---3--:R5:W-:Y:S01]  /*0a40*/  UTMACCTL.IV [UR8] ;  /* 0x00000000080079b9 */ /* 0x008be20008000000 */
[----:B------:R-:W-:Y:S01]  /*0a50*/  NOP ;  /* 0x0000000000007918 */ /* 0x000fe20000000000 */
.L_x_18:
[----:B------:R-:W-:Y:S05]  /*0a60*/  @P0 BRA `(.L_x_19) ;  /* 0x00000000000c0947 */ /* 0x000fea0003800000 */
[----:B------:R0:W-:Y:S01]  /*0a70*/  UTMACMDFLUSH ;  /* 0x00000000000079b7 */ /* 0x0001e20000000000 */
[----:B------:R-:W-:Y:S05]  /*0a80*/  @P0 BRA `(.L_x_19) ;  /* 0x0000000000040947 */ /* 0x000fea0003800000 */
[----:B------:R-:W-:-:S04]  /*0a90*/  DEPBAR.LE SB0, 0x0 ;  /* 0x000080000000791a */ /* 0x000fc80000000000 */
.L_x_19:
[----:B------:R-:W-:Y:S05]  /*0aa0*/  WARPSYNC.ALL ;  /* 0x0000000000007948 */ /* 0x000fea0003800000 */
[----:B------:R-:W-:Y:S01]  /*0ab0*/  NOP ;  /* 0x0000000000007918 */ /* 0x000fe20000000000 */
[----:B--2---:R-:W-:Y:S06]  /*0ac0*/  BAR.SYNC.DEFER_BLOCKING 0x0 ;  /* 0x0000000000007b1d */ /* 0x004fec0000010000 */
[----:B------:R-:W-:Y:S02]  /*0ad0*/  BSSY.RECONVERGENT B1, `(.L_x_20) ;  /* 0x000000b000017945 */ /* 0x000fe40003800200 */
[----:B------:R-:W-:Y:S06]  /*0ae0*/  BAR.SYNC.DEFER_BLOCKING 0x0 ;  /* 0x0000000000007b1d */ /* 0x000fec0000010000 */
[----:B------:R2:W-:Y:S01]  /*0af0*/  @!P0 STS [R11], RZ ;  /* 0x000000ff0b008388 */ /* 0x0005e20000000800 */
[----:B------:R-:W-:Y:S01]  /*0b00*/  NOP ;  /* 0x0000000000007918 */ /* 0x000fe20000000000 */
[----:B------:R-:W-:Y:S05]  /*0b10*/  @P2 BRA `(.L_x_21) ;  /* 0x0000000000182947 */ /* 0x000fea0003800000 */
[----:B---345:R-:W3:Y:S01]  /*0b20*/  LDS R2, [UR10+0x8] ;  /* 0x0000080aff027984 */ /* 0x038ee20008000800 */
[----:B------:R-:W4:Y:S01]  /*0b30*/  LDC.64 R6, c[0x0][0x388] ;  /* 0x0000e200ff067b82 */ /* 0x000f220000000a00 */
[----:B------:R-:W-:Y:S02]  /*0b40*/  IMAD.MOV.U32 R3, RZ, RZ, 0x70 ;  /* 0x00000070ff037424 */ /* 0x000fe400078e00ff */
[----:B----4-:R4:W-:Y:S03]  /*0b50*/  STS.64 [UR10], R6 ;  /* 0x00000006ff007988 */ /* 0x0109e60008000a0a */
[----:B---3--:R-:W-:-:S05]  /*0b60*/  LOP3.LUT R2, R2, 0x10, R3, 0xd8, !PT ;  /* 0x0000001002027812 */ /* 0x008fca00078ed803 */
[----:B------:R4:W-:Y:S02]  /*0b70*/  STS [UR10+0x8], R2 ;  /* 0x00000802ff007988 */ /* 0x0009e4000800080a */
.L_x_21:
[----:B-----5:R-:W-:Y:S05]  /*0b80*/  BSYNC.RECONVERGENT B1 ;  /* 0x0000000000017941 */ /* 0x020fea0003800200 */
.L_x_20:
[----:B------:R-:W-:Y:S04]  /*0b90*/  BSSY.RECONVERGENT B1, `(.L_x_22) ;  /* 0x000000a000017945 */ /* 0x000fe80003800200 */
[----:B------:R-:W-:Y:S05]  /*0ba0*/  @P2 BRA `(.L_x_23) ;  /* 0x0000000000202947 */ /* 0x000fea0003800000 */
[----:B---34-:R-:W3:Y:S01]  /*0bb0*/  LDS R2, [UR10+0x34] ;  /* 0x0000340aff027984 */ /* 0x018ee20008000800 */
[----:B------:R-:W-:Y:S02]  /*0bc0*/  IMAD.MOV.U32 R7, RZ, RZ, 0x3f000000 ;  /* 0x3f000000ff077424 */ /* 0x000fe400078e00ff */
[----:B------:R-:W-:Y:S01]  /*0bd0*/  @!P2 IMAD.MOV.U32 R3, RZ, RZ, 0x7f ;  /* 0x0000007fff03a424 */ /* 0x000fe200078e00ff */
[----:B------:R-:W4:Y:S02]  /*0be0*/  @!P2 LDS R6, [UR10+0x38] ;  /* 0x0000380aff06a984 */ /* 0x000f240008000800 */
[----:B---3--:R-:W-:Y:S02]  /*0bf0*/  LOP3.LUT R2, R2, 0xff000000, R7, 0xb8, !PT ;  /* 0xff00000002027812 */ /* 0x008fe400078eb807 */
[----:B----4-:R-:W-:-:S03]  /*0c00*/  @!P2 LOP3.LUT R3, R6, 0xff, R3, 0xb8, !PT ;  /* 0x000000ff0603a812 */ /* 0x010fc600078eb803 */
[----:B------:R5:W-:Y:S04]  /*0c10*/  STS [UR10+0x34], R2 ;  /* 0x00003402ff007988 */ /* 0x000be8000800080a */
[----:B------:R5:W-:Y:S02]  /*0c20*/  @!P2 STS [UR10+0x38], R3 ;  /* 0x00003803ff00a988 */ /* 0x000be4000800080a */
.L_x_23:
[----:B------:R-:W-:Y:S05]  /*0c30*/  BSYNC.RECONVERGENT B1 ;  /* 0x0000000000017941 */ /* 0x000fea0003800200 */
.L_x_22:
[----:B------:R-:W-:Y:S04]  /*0c40*/  BSSY.RECONVERGENT B1, `(.L_x_24) ;  /* 0x0000004000017945 */ /* 0x000fe80003800200 */
[----:B------:R-:W-:Y:S05]  /*0c50*/  @P2 BRA `(.L_x_25) ;  /* 0x0000000000082947 */ /* 0x000fea0003800000 */
[----:B------:R2:W-:Y:S04]  /*0c60*/  STS [UR10+0x24], R12 ;  /* 0x0000240cff007988 */ /* 0x0005e8000800080a */
[----:B------:R2:W-:Y:S02]  /*0c70*/  STS [UR10+0x20], R5 ;  /* 0x00002005ff007988 */ /* 0x0005e4000800080a */
.L_x_25:
[----:B------:R-:W-:Y:S05]  /*0c80*/  BSYNC.RECONVERGENT B1 ;  /* 0x0000000000017941 */ /* 0x000fea0003800200 */
.L_x_24:
[----:B------:R-:W-:Y:S04]  /*0c90*/  BSSY.RECONVERGENT B1, `(.L_x_26) ;  /* 0x000000e000017945 */ /* 0x000fe80003800200 */
[----:B------:R-:W-:Y:S05]  /*0ca0*/  @P2 BRA `(.L_x_27) ;  /* 0x0000000000302947 */ /* 0x000fea0003800000 */
[----:B-----5:R-:W5:Y:S01]  /*0cb0*/  LDS R3, [UR10+0x34] ;  /* 0x0000340aff037984 */ /* 0x020f620008000800 */
[----:B----4-:R-:W4:Y:S03]  /*0cc0*/  LDC.64 R6, c[0x0][0x3b0] ;  /* 0x0000ec00ff067b82 */ /* 0x010f260000000a00 */
[----:B---3--:R-:W3:Y:S01]  /*0cd0*/  LDS R2, [UR10+0x1c] ;  /* 0x00001c0aff027984 */ /* 0x008ee20008000800 */
[C---:B----4-:R-:W-:Y:S01]  /*0ce0*/  SHF.L.U64.HI R7, R6.reuse, 0x1, R7 ;  /* 0x0000000106077819 */ /* 0x050fe20000010207 */
[----:B------:R-:W-:-:S03]  /*0cf0*/  IMAD.SHL.U32 R6, R6, 0x2, RZ ;  /* 0x0000000206067824 */ /* 0x000fc600078e00ff */
[--C-:B------:R-:W-:Y:S02]  /*0d00*/  SHF.R.U32.HI R9, RZ, 0x4, R7.reuse ;  /* 0x00000004ff097819 */ /* 0x100fe40000011607 */
[----:B------:R-:W-:-:S05]  /*0d10*/  SHF.R.U64 R6, R6, 0x4, R7 ;  /* 0x0000000406067819 */ /* 0x000fca0000001207 */
[----:B------:R4:W-:Y:S01]  /*0d20*/  STS [UR10+0xc], R6 ;  /* 0x00000c06ff007988 */ /* 0x0009e2000800080a */
[----:B-----5:R-:W-:Y:S02]  /*0d30*/  LOP3.LUT R3, R3, 0x7, RZ, 0xb8, !PT ;  /* 0x0000000703037812 */ /* 0x020fe400078eb8ff */
[----:B---3--:R-:W-:-:S03]  /*0d40*/  LOP3.LUT R2, R2, 0xf, R9, 0xb8, !PT ;  /* 0x0000000f02027812 */ /* 0x008fc600078eb809 */
[----:B------:R4:W-:Y:S04]  /*0d50*/  STS [UR10+0x34], R3 ;  /* 0x00003403ff007988 */ /* 0x0009e8000800080a */
[----:B------:R4:W-:Y:S02]  /*0d60*/  STS [UR10+0x1c], R2 ;  /* 0x00001c02ff007988 */ /* 0x0009e4000800080a */
.L_x_27:
[----:B------:R-:W-:Y:S05]  /*0d70*/  BSYNC.RECONVERGENT B1 ;  /* 0x0000000000017941 */ /* 0x000fea0003800200 */
.L_x_26:
[----:B------:R-:W-:Y:S04]  /*0d80*/  BSSY.RECONVERGENT B2, `(.L_x_28) ;  /* 0x000001a000027945 */ /* 0x000fe80003800200 */
[----:B------:R-:W-:Y:S04]  /*0d90*/  BSSY.RELIABLE B1, `(.L_x_29) ;  /* 0x0000015000017945 */ /* 0x000fe80003800100 */
[----:B------:R-:W-:Y:S05]  /*0da0*/  @P2 BRA `(.L_x_30) ;  /* 0x0000000000202947 */ /* 0x000fea0003800000 */
[----:B---345:R-:W3:Y:S02]  /*0db0*/  LDS R2, [UR10+0x34] ;  /* 0x0000340aff027984 */ /* 0x038ee40008000800 */
[----:B---3--:R-:W-:-:S05]  /*0dc0*/  LOP3.LUT R2, R2, 0x38, RZ, 0xb8, !PT ;  /* 0x0000003802027812 */ /* 0x008fca00078eb8ff */
[----:B------:R3:W-:Y:S01]  /*0dd0*/  STS [UR10+0x34], R2 ;  /* 0x00003402ff007988 */ /* 0x0007e2000800080a */
[----:B------:R-:W-:Y:S05]  /*0de0*/  @P2 BRA `(.L_x_31) ;  /* 0x0000000000202947 */ /* 0x000fea0003800000 */
[----:B---3--:R-:W3:Y:S01]  /*0df0*/  LDS R2, [UR10+0x8] ;  /* 0x0000080aff027984 */ /* 0x008ee20008000800 */
[----:B------:R-:W-:-:S05]  /*0e00*/  IMAD.MOV.U32 R3, RZ, RZ, 0x780 ;  /* 0x00000780ff037424 */ /* 0x000fca00078e00ff */
[----:B---3--:R-:W-:-:S05]  /*0e10*/  LOP3.LUT R2, R2, 0x300, R3, 0xd8, !PT ;  /* 0x0000030002027812 */ /* 0x008fca00078ed803 */
[----:B------:R3:W-:Y:S02]  /*0e20*/  STS [UR10+0x8], R2 ;  /* 0x00000802ff007988 */ /* 0x0007e4000800080a */
.L_x_30:
[----:B------:R-:W-:Y:S05]  /*0e30*/  @P2 BRA `(.L_x_32) ;  /* 0x0000000000282947 */ /* 0x000fea0003800000 */
[----:B---345:R-:W3:Y:S02]  /*0e40*/  LDS R2, [UR10+0x8] ;  /* 0x0000080aff027984 */ /* 0x038ee40008000800 */
[----:B---3--:R-:W-:-:S05]  /*0e50*/  LOP3.LUT R2, R2, 0x1800, RZ, 0xb8, !PT ;  /* 0x0000180002027812 */ /* 0x008fca00078eb8ff */
[----:B------:R4:W-:Y:S02]  /*0e60*/  STS [UR10+0x8], R2 ;  /* 0x00000802ff007988 */ /* 0x0009e4000800080a */
.L_x_31:
[----:B------:R-:W-:Y:S05]  /*0e70*/  @P2 BREAK.RELIABLE B1 ;  /* 0x0000000000012942 */ /* 0x000fea0003800100 */
[----:B------:R-:W-:Y:S05]  /*0e80*/  @P2 BRA `(.L_x_33) ;  /* 0x0000000000242947 */ /* 0x000fea0003800000 */
[----:B---34-:R-:W3:Y:S01]  /*0e90*/  LDS R2, [UR10+0x8] ;  /* 0x0000080aff027984 */ /* 0x018ee20008000800 */
[----:B------:R-:W-:-:S05]  /*0ea0*/  IMAD.MOV.U32 R3, RZ, RZ, 0x6000 ;  /* 0x00006000ff037424 */ /* 0x000fca00078e00ff */
[----:B---3--:R-:W-:-:S04]  /*0eb0*/  LOP3.LUT R2, R2, 0x6000, R3, 0xd8, !PT ;  /* 0x0000600002027812 */ /* 0x008fc800078ed803 */
[----:B------:R-:W-:-:S05]  /*0ec0*/  LOP3.LUT R2, R2, 0x400000, RZ, 0xb8, !PT ;  /* 0x0040000002027812 */ /* 0x000fca00078eb8ff */
[----:B------:R3:W-:Y:S02]  /*0ed0*/  STS [UR10+0x8], R2 ;  /* 0x00000802ff007988 */ /* 0x0007e4000800080a */
.L_x_32:
[----:B------:R-:W-:Y:S05]  /*0ee0*/  BSYNC.RELIABLE B1 ;  /* 0x0000000000017941 */ /* 0x000fea0003800100 */
.L_x_29:
[----:B---345:R-:W3:Y:S02]  /*0ef0*/  @!P2 LDS R2, [UR10+0x8] ;  /* 0x0000080aff02a984 */ /* 0x038ee40008000800 */
[----:B---3--:R-:W-:-:S05]  /*0f00*/  @!P2 LOP3.LUT R2, R2, 0x8000, RZ, 0xb8, !PT ;  /* 0x000080000202a812 */ /* 0x008fca00078eb8ff */
[----:B------:R5:W-:Y:S02]  /*0f10*/  @!P2 STS [UR10+0x8], R2 ;  /* 0x00000802ff00a988 */ /* 0x000be4000800080a */
.L_x_33:
[----:B------:R-:W-:Y:S05]  /*0f20*/  BSYNC.RECONVERGENT B2 ;  /* 0x0000000000027941 */ /* 0x000fea0003800200 */
.L_x_28:
[----:B------:R-:W-:Y:S05]  /*0f30*/  WARPSYNC.ALL ;  /* 0x0000000000007948 */ /* 0x000fea0003800000 */
[----:B------:R-:W-:Y:S01]  /*0f40*/  NOP ;  /* 0x0000000000007918 */ /* 0x000fe20000000000 */
[----:B------:R-:W-:-:S04]  /*0f50*/  UIADD3 UR5, UPT, UPT, UR4, 0x80, URZ ;  /* 0x0000008004057890 */ /* 0x000fc8000fffe0ff */
[----:B------:R-:W-:-:S04]  /*0f60*/  UIADD3 UR34, UP0, UPT, UR5, UR12, URZ ;  /* 0x0000000c05227290 */ /* 0x000fc8000ff1e0ff */
[----:B------:R-:W-:Y:S01]  /*0f70*/  ULEA.HI.X.SX32 UR35, UR5, UR13, 0x1, UP0 ;  /* 0x0000000d05237291 */ /* 0x000fe200080f0eff */
[----:B------:R-:W-:Y:S11]  /*0f80*/  @P0 BRA `(.L_x_34) ;  /* 0x0000000000300947 */ /* 0x000ff60003800000 */
[----:B---345:R-:W3:Y:S01]  /*0f90*/  S2R R2, SR_LANEID ;  /* 0x0000000000027919 */ /* 0x038ee20000000000 */
[----:B------:R-:W-:Y:S05]  /*0fa0*/  WARPSYNC.ALL ;  /* 0x0000000000007948 */ /* 0x000fea0003800000 */
[----:B------:R-:W-:Y:S01]  /*0fb0*/  NOP ;  /* 0x0000000000007918 */ /* 0x000fe20000000000 */
[----:B---3--:R-:W-:-:S05]  /*0fc0*/  IMAD.SHL.U32 R6, R2, 0x4, RZ ;  /* 0x0000000402067824 */ /* 0x008fca00078e00ff */
[----:B------:R-:W3:Y:S01]  /*0fd0*/  LDS R7, [R6+UR10] ;  /* 0x0000000a06077984 */ /* 0x000ee20008000800 */
[----:B------:R-:W-:-:S05]  /*0fe0*/  IADD3 R2, P3, PT, R6, UR34, RZ ;  /* 0x0000002206027c10 */ /* 0x000fca000ff7e0ff */
[----:B------:R-:W-:-:S05]  /*0ff0*/  IMAD.X R3, RZ, RZ, UR35, P3 ;  /* 0x00000023ff037e24 */ /* 0x000fca00098e06ff */
[----:B---3--:R3:W4:Y:S01]  /*1000*/  ATOMG.E.EXCH.STRONG.GPU PT, RZ, [R2], R7 ;  /* 0x0000000702ff73a8 */ /* 0x00872200041ee100 */
[----:B------:R-:W-:-:S04]  /*1010*/  DEPBAR {5,4,3,2,1,0} ;  /* 0x0000003f0000791a */ /* 0x000fc80000000000 */
[----:B------:R-:W5:Y:S02]  /*1020*/  CCTL.E.C.LDCU.IV.DEEP [UR34] ;  /* 0x0000000022007540 */ /* 0x000f640009c08000 */
[----:B-----5:R3:W-:Y:S01]  /*1030*/  UTMACCTL.IV [UR34] ;  /* 0x00000000220079b9 */ /* 0x0207e20008000000 */
[----:B------:R-:W-:Y:S01]  /*1040*/  NOP ;  /* 0x0000000000007918 */ /* 0x000fe20000000000 */
.L_x_34:
[----:B------:R-:W-:Y:S05]  /*1050*/  @P0 BRA `(.L_x_35) ;  /* 0x00000000000c0947 */ /* 0x000fea0003800000 */
[----:B------:R0:W-:Y:S01]  /*1060*/  UTMACMDFLUSH ;  /* 0x00000000000079b7 */ /* 0x0001e20000000000 */
[----:B------:R-:W-:Y:S05]  /*1070*/  @P0 BRA `(.L_x_35) ;  /* 0x0000000000040947 */ /* 0x000fea0003800000 */
[----:B------:R-:W-:-:S04]  /*1080*/  DEPBAR.LE SB0, 0x0 ;  /* 0x000080000000791a */ /* 0x000fc80000000000 */
.L_x_35:
[----:B------:R-:W-:Y:S05]  /*1090*/  WARPSYNC.ALL ;  /* 0x0000000000007948 */ /* 0x000fea0003800000 */
[----:B------:R-:W-:Y:S01]  /*10a0*/  NOP ;  /* 0x0000000000007918 */ /* 0x000fe20000000000 */
[----:B----4-:R-:W-:Y:S06]  /*10b0*/  BAR.SYNC.DEFER_BLOCKING 0x0 ;  /* 0x0000000000007b1d */ /* 0x010fec0000010000 */
[----:B------:R-:W-:Y:S02]  /*10c0*/  BSSY.RECONVERGENT B2, `(.L_x_36) ;  /* 0x000000b000027945 */ /* 0x000fe40003800200 */
[----:B------:R-:W-:Y:S06]  /*10d0*/  BAR.SYNC.DEFER_BLOCKING 0x0 ;  /* 0x0000000000007b1d */ /* 0x000fec0000010000 */
[----:B------:R4:W-:Y:S01]  /*10e0*/  @!P0 STS [R11], RZ ;  /* 0x000000ff0b008388 */ /* 0x0009e20000000800 */
[----:B------:R-:W-:Y:S01]  /*10f0*/  NOP ;  /* 0x0000000000007918 */ /* 0x000fe20000000000 */
[----:B------:R-:W-:Y:S05]  /*1100*/  @P2 BRA `(.L_x_37) ;  /* 0x0000000000182947 */ /* 0x000fea0003800000 */
[----:B---3-5:R-:W3:Y:S01]  /*1110*/  LDS R2, [UR10+0x8] ;  /* 0x0000080aff027984 */ /* 0x028ee20008000800 */
[----:B------:R-:W5:Y:S01]  /*1120*/  LDC.64 R6, c[0x0][0x390] ;  /* 0x0000e400ff067b82 */ /* 0x000f620000000a00 */
[----:B------:R-:W-:Y:S02]  /*1130*/  IMAD.MOV.U32 R3, RZ, RZ, 0x70 ;  /* 0x00000070ff037424 */ /* 0x000fe400078e00ff */
[----:B-----5:R5:W-:Y:S03]  /*1140*/  STS.64 [UR10], R6 ;  /* 0x00000006ff007988 */ /* 0x020be60008000a0a */
[----:B---3--:R-:W-:-:S05]  /*1150*/  LOP3.LUT R2, R2, 0x10, R3, 0xd8, !PT ;  /* 0x0000001002027812 */ /* 0x008fca00078ed803 */
[----:B------:R5:W-:Y:S02]  /*1160*/  STS [UR10+0x8], R2 ;  /* 0x00000802ff007988 */ /* 0x000be4000800080a */
.L_x_37:
[----:B---3--:R-:W-:Y:S05]  /*1170*/  BSYNC.RECONVERGENT B2 ;  /* 0x0000000000027941 */ /* 0x008fea0003800200 */
.L_x_36:
[----:B------:R-:W-:Y:S04]  /*1180*/  BSSY.RECONVERGENT B3, `(.L_x_38) ;  /* 0x0000011000037945 */ /* 0x000fe80003800200 */
[----:B------:R-:W-:Y:S04]  /*1190*/  BSSY.RELIABLE B2, `(.L_x_39) ;  /* 0x000000e000027945 */ /* 0x000fe80003800100 */
[----:B------:R-:W-:Y:S05]  /*11a0*/  @P2 BRA `(.L_x_40) ;  /* 0x0000000000242947 */ /* 0x000fea0003800000 */
[----:B-----5:R-:W3:Y:S01]  /*11b0*/  LDS R2, [UR10+0x34] ;  /* 0x0000340aff027984 */ /* 0x020ee20008000800 */
[----:B------:R-:W-:-:S05]  /*11c0*/  IMAD.MOV.U32 R3, RZ, RZ, 0x3f000000 ;  /* 0x3f000000ff037424 */ /* 0x000fca00078e00ff */
[----:B---3--:R-:W-:-:S05]  /*11d0*/  LOP3.LUT R2, R2, 0xff000000, R3, 0xb8, !PT ;  /* 0xff00000002027812 */ /* 0x008fca00078eb803 */
[----:B------:R3:W-:Y:S01]  /*11e0*/  STS [UR10+0x34], R2 ;  /* 0x00003402ff007988 */ /* 0x0007e2000800080a */
[----:B------:R-:W-:Y:S05]  /*11f0*/  @P2 BRA `(.L_x_41) ;  /* 0x00000000001c2947 */ /* 0x000fea0003800000 */
[----:B---3--:R-:W3:Y:S01]  /*1200*/  LDS R2, [UR10+0x38] ;  /* 0x0000380aff027984 */ /* 0x008ee20008000800 */
[----:B------:R-:W-:-:S05]  /*1210*/  IMAD.MOV.U32 R3, RZ, RZ, 0x3f ;  /* 0x0000003fff037424 */ /* 0x000fca00078e00ff */
[----:B---3--:R-:W-:-:S05]  /*1220*/  LOP3.LUT R2, R2, 0xff, R3, 0xb8, !PT ;  /* 0x000000ff02027812 */ /* 0x008fca00078eb803 */
[----:B------:R3:W-:Y:S02]  /*1230*/  STS [UR10+0x38], R2 ;  /* 0x00003802ff007988 */ /* 0x0007e4000800080a */
.L_x_40:
[----:B------:R-:W-:Y:S05]  /*1240*/  @P2 BREAK.RELIABLE B2 ;  /* 0x0000000000022942 */ /* 0x000fea0003800100 */
[----:B------:R-:W-:Y:S05]  /*1250*/  @P2 BRA `(.L_x_42) ;  /* 0x00000000000c2947 */ /* 0x000fea0003800000 */
[----:B------:R2:W-:Y:S02]  /*1260*/  STS [UR10+0x20], R5 ;  /* 0x00002005ff007988 */ /* 0x0005e4000800080a */
.L_x_41:
[----:B------:R-:W-:Y:S05]  /*1270*/  BSYNC.RELIABLE B2 ;  /* 0x0000000000027941 */ /* 0x000fea0003800100 */
.L_x_39:
[----:B------:R2:W-:Y:S02]  /*1280*/  @!P2 STS [UR10+0x24], R4 ;  /* 0x00002404ff00a988 */ /* 0x0005e4000800080a */
.L_x_42:
[----:B------:R-:W-:Y:S05]  /*1290*/  BSYNC.RECONVERGENT B3 ;  /* 0x0000000000037941 */ /* 0x000fea0003800200 */
.L_x_38:
[----:B------:R-:W-:Y:S05]  /*12a0*/  WARPSYNC.ALL ;  /* 0x0000000000007948 */ /* 0x000fea0003800000 */
[----:B------:R-:W-:Y:S01]  /*12b0*/  NOP ;  /* 0x0000000000007918 */ /* 0x000fe20000000000 */
[----:B------:R-:W-:Y:S04]  /*12c0*/  BSSY.RECONVERGENT B3, `(.L_x_43) ;  /* 0x000000e000037945 */ /* 0x000fe80003800200 */
[----:B------:R-:W-:Y:S05]  /*12d0*/  @P2 BRA `(.L_x_44) ;  /* 0x0000000000302947 */ /* 0x000fea0003800000 */
[----:B------:R-:W2:Y:S02]  /*12e0*/  LDS R3, [UR10+0x34] ;  /* 0x0000340aff037984 */ /* 0x000ea40008000800 */
[----:B--2---:R-:W2:Y:S02]  /*12f0*/  LDC.64 R4, c[0x0][0x3b8] ;  /* 0x0000ee00ff047b82 */ /* 0x004ea40000000a00 */
[----:B---3-5:R-:W3:Y:S01]  /*1300*/  LDS R2, [UR10+0x1c] ;  /* 0x00001c0aff027984 */ /* 0x028ee20008000800 */
[C---:B--2---:R-:W-:Y:S01]  /*1310*/  SHF.L.U64.HI R5, R4.reuse, 0x1, R5 ;  /* 0x0000000104057819 */ /* 0x044fe20000010205 */
[----:B------:R-:W-:-:S03]  /*1320*/  IMAD.SHL.U32 R4, R4, 0x2, RZ ;  /* 0x0000000204047824 */ /* 0x000fc600078e00ff */
[--C-:B------:R-:W-:Y:S02]  /*1330*/  SHF.R.U32.HI R7, RZ, 0x4, R5.reuse ;  /* 0x00000004ff077819 */ /* 0x100fe40000011605 */
[----:B------:R-:W-:-:S05]  /*1340*/  SHF.R.U64 R4, R4, 0x4, R5 ;  /* 0x0000000404047819 */ /* 0x000fca0000001205 */
[----:B------:R2:W-:Y:S01]  /*1350*/  STS [UR10+0xc], R4 ;  /* 0x00000c04ff007988 */ /* 0x0005e2000800080a */
[----:B------:R-:W-:Y:S02]  /*1360*/  LOP3.LUT R3, R3, 0x7, RZ, 0xb8, !PT ;  /* 0x0000000703037812 */ /* 0x000fe400078eb8ff */
[----:B---3--:R-:W-:-:S03]  /*1370*/  LOP3.LUT R2, R2, 0xf, R7, 0xb8, !PT ;  /* 0x0000000f02027812 */ /* 0x008fc600078eb807 */
[----:B------:R2:W-:Y:S04]  /*1380*/  STS [UR10+0x34], R3 ;  /* 0x00003403ff007988 */ /* 0x0005e8000800080a */
[----:B------:R2:W-:Y:S02]  /*1390*/  STS [UR10+0x1c], R2 ;  /* 0x00001c02ff007988 */ /* 0x0005e4000800080a */
.L_x_44:
[----:B------:R-:W-:Y:S05]  /*13a0*/  BSYNC.RECONVERGENT B3 ;  /* 0x0000000000037941 */ /* 0x000fea0003800200 */
.L_x_43:
[----:B------:R-:W-:Y:S04]  /*13b0*/  BSSY.RECONVERGENT B4, `(.L_x_45) ;  /* 0x000001a000047945 */ /* 0x000fe80003800200 */
[----:B------:R-:W-:Y:S04]  /*13c0*/  BSSY.RELIABLE B3, `(.L_x_46) ;  /* 0x0000015000037945 */ /* 0x000fe80003800100 */
[----:B------:R-:W-:Y:S05]  /*13d0*/  @P2 BRA `(.L_x_47) ;  /* 0x0000000000202947 */ /* 0x000fea0003800000 */
[----:B--23-5:R-:W2:Y:S02]  /*13e0*/  LDS R2, [UR10+0x34] ;  /* 0x0000340aff027984 */ /* 0x02cea40008000800 */
[----:B--2---:R-:W-:-:S05]  /*13f0*/  LOP3.LUT R2, R2, 0x38, RZ, 0xb8, !PT ;  /* 0x0000003802027812 */ /* 0x004fca00078eb8ff */
[----:B------:R2:W-:Y:S01]  /*1400*/  STS [UR10+0x34], R2 ;  /* 0x00003402ff007988 */ /* 0x0005e2000800080a */
[----:B------:R-:W-:Y:S05]  /*1410*/  @P2 BRA `(.L_x_48) ;  /* 0x0000000000202947 */ /* 0x000fea0003800000 */
[----:B--2---:R-:W2:Y:S01]  /*1420*/  LDS R2, [UR10+0x8] ;  /* 0x0000080aff027984 */ /* 0x004ea20008000800 */
[----:B------:R-:W-:-:S05]  /*1430*/  IMAD.MOV.U32 R3, RZ, RZ, 0x780 ;  /* 0x00000780ff037424 */ /* 0x000fca00078e00ff */
[----:B--2---:R-:W-:-:S05]  /*1440*/  LOP3.LUT R2, R2, 0x300, R3, 0xd8, !PT ;  /* 0x0000030002027812 */ /* 0x004fca00078ed803 */
[----:B------:R2:W-:Y:S02]  /*1450*/  STS [UR10+0x8], R2 ;  /* 0x00000802ff007988 */ /* 0x0005e4000800080a */
.L_x_47:
[----:B------:R-:W-:Y:S05]  /*1460*/  @P2 BRA `(.L_x_49) ;  /* 0x0000000000282947 */ /* 0x000fea0003800000 */
[----:B--23-5:R-:W2:Y:S02]  /*1470*/  LDS R2, [UR10+0x8] ;  /* 0x0000080aff027984 */ /* 0x02cea40008000800 */
[----:B--2---:R-:W-:-:S05]  /*1480*/  LOP3.LUT R2, R2, 0x1800, RZ, 0xb8, !PT ;  /* 0x0000180002027812 */ /* 0x004fca00078eb8ff */
[----:B------:R3:W-:Y:S02]  /*1490*/  STS [UR10+0x8], R2 ;  /* 0x00000802ff007988 */ /* 0x0007e4000800080a */
.L_x_48:
[----:B------:R-:W-:Y:S05]  /*14a0*/  @P2 BREAK.RELIABLE B3 ;  /* 0x0000000000032942 */ /* 0x000fea0003800100 */
[----:B------:R-:W-:Y:S05]  /*14b0*/  @P2 BRA `(.L_x_50) ;  /* 0x0000000000242947 */ /* 0x000fea0003800000 */
[----:B--23--:R-:W2:Y:S01]  /*14c0*/  LDS R2, [UR10+0x8] ;  /* 0x0000080aff027984 */ /* 0x00cea20008000800 */
[----:B------:R-:W-:-:S05]  /*14d0*/  IMAD.MOV.U32 R3, RZ, RZ, 0x6000 ;  /* 0x00006000ff037424 */ /* 0x000fca00078e00ff */
[----:B--2---:R-:W-:-:S04]  /*14e0*/  LOP3.LUT R2, R2, 0x6000, R3, 0xd8, !PT ;  /* 0x0000600002027812 */ /* 0x004fc800078ed803 */
[----:B------:R-:W-:-:S05]  /*14f0*/  LOP3.LUT R2, R2, 0x400000, RZ, 0xb8, !PT ;  /* 0x0040000002027812 */ /* 0x000fca00078eb8ff */
[----:B------:R2:W-:Y:S02]  /*1500*/  STS [UR10+0x8], R2 ;  /* 0x00000802ff007988 */ /* 0x0005e4000800080a */
.L_x_49:
[----:B------:R-:W-:Y:S05]  /*1510*/  BSYNC.RELIABLE B3 ;  /* 0x0000000000037941 */ /* 0x000fea0003800100 */
.L_x_46:
[----:B--23-5:R-:W2:Y:S02]  /*1520*/  @!P2 LDS R2, [UR10+0x8] ;  /* 0x0000080aff02a984 */ /* 0x02cea40008000800 */
[----:B--2---:R-:W-:-:S05]  /*1530*/  @!P2 LOP3.LUT R2, R2, 0x8000, RZ, 0xb8, !PT ;  /* 0x000080000202a812 */ /* 0x004fca00078eb8ff */
[----:B------:R5:W-:Y:S02]  /*1540*/  @!P2 STS [UR10+0x8], R2 ;  /* 0x00000802ff00a988 */ /* 0x000be4000800080a */
.L_x_50:
[----:B------:R-:W-:Y:S05]  /*1550*/  BSYNC.RECONVERGENT B4 ;  /* 0x0000000000047941 */ /* 0x000fea0003800200 */
.L_x_45:
[----:B------:R-:W-:Y:S05]  /*1560*/  WARPSYNC.ALL ;  /* 0x0000000000007948 */ /* 0x000fea0003800000 */
[----:B------:R-:W-:Y:S01]  /*1570*/  NOP ;  /* 0x0000000000007918 */ /* 0x000fe20000000000 */
[----:B------:R-:W-:-:S04]  /*1580*/  UIADD3 UR4, UPT, UPT, UR4, 0x100, URZ ;  /* 0x0000010004047890 */ /* 0x000fc8000fffe0ff */
[----:B------:R-:W-:-:S04]  /*1590*/  UIADD3 UR12, UP0, UPT, UR4, UR12, URZ ;  /* 0x0000000c040c7290 */ /* 0x000fc8000ff1e0ff */
[----:B------:R-:W-:Y:S01]  /*15a0*/  ULEA.HI.X.SX32 UR13, UR4, UR13, 0x1, UP0 ;  /* 0x0000000d040d7291 */ /* 0x000fe200080f0eff */
[----:B------:R-:W-:Y:S11]  /*15b0*/  @P0 BRA `(.L_x_51) ;  /* 0x0000000000300947 */ /* 0x000ff60003800000 */
[----:B--23-5:R-:W2:Y:S01]  /*15c0*/  S2R R2, SR_LANEID ;  /* 0x0000000000027919 */ /* 0x02cea20000000000 */
[----:B------:R-:W-:Y:S05]  /*15d0*/  WARPSYNC.ALL ;  /* 0x0000000000007948 */ /* 0x000fea0003800000 */
[----:B------:R-:W-:Y:S01]  /*15e0*/  NOP ;  /* 0x0000000000007918 */ /* 0x000fe20000000000 */
[----:B--2---:R-:W-:-:S05]  /*15f0*/  IMAD.SHL.U32 R4, R2, 0x4, RZ ;  /* 0x0000000402047824 */ /* 0x004fca00078e00ff */
[----:B------:R-:W2:Y:S01]  /*1600*/  LDS R5, [R4+UR10] ;  /* 0x0000000a04057984 */ /* 0x000ea20008000800 */
[----:B------:R-:W-:-:S05]  /*1610*/  IADD3 R2, P3, PT, R4, UR12, RZ ;  /* 0x0000000c04027c10 */ /* 0x000fca000ff7e0ff */
[----:B------:R-:W-:-:S05]  /*1620*/  IMAD.X R3, RZ, RZ, UR13, P3 ;  /* 0x0000000dff037e24 */ /* 0x000fca00098e06ff */
[----:B--2---:R2:W3:Y:S01]  /*1630*/  ATOMG.E.EXCH.STRONG.GPU PT, RZ, [R2], R5 ;  /* 0x0000000502ff73a8 */ /* 0x0044e200041ee100 */
[----:B------:R-:W-:-:S04]  /*1640*/  DEPBAR {5,4,3,2,1,0} ;  /* 0x0000003f0000791a */ /* 0x000fc80000000000 */
[----:B------:R-:W5:Y:S02]  /*1650*/  CCTL.E.C.LDCU.IV.DEEP [UR12] ;  /* 0x000000000c007540 */ /* 0x000f640009c08000 */
[----:B-----5:R2:W-:Y:S01]  /*1660*/  UTMACCTL.IV [UR12] ;  /* 0x000000000c0079b9 */ /* 0x0205e20008000000 */
[----:B------:R-:W-:Y:S01]  /*1670*/  NOP ;  /* 0x0000000000007918 */ /* 0x000fe20000000000 */
.L_x_51:
[----:B------:R-:W-:Y:S05]  /*1680*/  @P0 BRA `(.L_x_52) ;  /* 0x00000000000c0947 */ /* 0x000fea0003800000 */
[----:B------:R0:W-:Y:S01]  /*1690*/  UTMACMDFLUSH ;  /* 0x00000000000079b7 */ /* 0x0001e20000000000 */
[----:B------:R-:W-:Y:S05]  /*16a0*/  @P0 BRA `(.L_x_52) ;  /* 0x0000000000040947 */ /* 0x000fea0003800000 */
[----:B------:R-:W-:-:S04]  /*16b0*/  DEPBAR.LE SB0, 0x0 ;  /* 0x000080000000791a */ /* 0x000fc80000000000 */
.L_x_52:
[----:B------:R-:W-:Y:S05]  /*16c0*/  WARPSYNC.ALL ;  /* 0x0000000000007948 */ /* 0x000fea0003800000 */
[----:B------:R-:W-:Y:S01]  /*16d0*/  NOP ;  /* 0x0000000000007918 */ /* 0x000fe20000000000 */
[----:B---3--:R-:W-:Y:S01]  /*16e0*/  BAR.SYNC.DEFER_BLOCKING 0x0 ;  /* 0x0000000000007b1d */ /* 0x008fe20000010000 */
[----:B--2--5:R-:W-:Y:S01]  /*16f0*/  SHF.R.U32.HI R2, RZ, 0x5, R0 ;  /* 0x00000005ff027819 */ /* 0x024fe20000011600 */
[----:B------:R-:W-:-:S03]  /*1700*/  USHF.L.U32 UR15, UR15, 0x8, URZ ;  /* 0x000000080f0f7899 */ /* 0x000fc600080006ff */
[----:B------:R-:W-:Y:S01]  /*1710*/  R2UR UR14, R2 ;  /* 0x00000000020e72ca */ /* 0x000fe200000e0000 */
[----:B------:R-:W-:Y:S01]  /*1720*/  VOTEU.ALL UP0, P2 ;  /* 0x0000000000ff7886 */ /* 0x000fe20001000000 */
[----:B------:R-:W-:Y:S01]  /*1730*/  UMOV UR4, 0x1 ;  /* 0x0000000100047882 */ /* 0x000fe20000000000 */
[----:B------:R-:W-:Y:S01]  /*1740*/  VOTEU.ALL UP1, P2 ;  /* 0x0000000000ff7886 */ /* 0x000fe20001020000 */
[----:B------:R-:W-:Y:S02]  /*1750*/  BSSY.RECONVERGENT B4, `(.L_x_53) ;  /* 0x0000018000047945 */ /* 0x000fe40003800200 */
[----:B------:R-:W-:-:S04]  /*1760*/  @!UP0 UIADD3 UR6, UPT, UPT, -UR4, 0x100000, URZ ;  /* 0x0010000004068890 */ /* 0x000fc8000fffe1ff */
[----:B------:R-:W-:Y:S02]  /*1770*/  @!UP0 USHF.L.U32 UR7, UR6, 0xb, URZ ;  /* 0x0000000b06078899 */ /* 0x000fe400080006ff */
[----:B------:R-:W-:Y:S02]  /*1780*/  @!UP0 USHF.L.U32 UR6, UR6, 0x1, URZ ;  /* 0x0000000106068899 */ /* 0x000fe400080006ff */
[----:B------:R-:W-:-:S04]  /*1790*/  @!UP0 UIADD3 UR4, UPT, UPT, -UR4, 0x100000, URZ ;  /* 0x0010000004048890 */ /* 0x000fc8000fffe1ff */
[----:B------:R-:W-:Y:S02]  /*17a0*/  @!UP0 USHF.L.U32 UR5, UR4, 0xb, URZ ;  /* 0x0000000b04058899 */ /* 0x000fe400080006ff */
[----:B------:R-:W-:Y:S01]  /*17b0*/  @!UP0 USHF.L.U32 UR4, UR4, 0x1, URZ ;  /* 0x0000000104048899 */ /* 0x000fe200080006ff */
[----:B------:R-:W-:Y:S01]  /*17c0*/  VOTEU.ALL UP0, P2 ;  /* 0x0000000000ff7886 */ /* 0x000fe20001000000 */
[----:B------:R-:W2:Y:S04]  /*17d0*/  FENCE.VIEW.ASYNC.S ;  /* 0x00000000000073c6 */ /* 0x000ea80000000000 */
[----:B--2---:R2:W3:Y:S06]  /*17e0*/  @!UP0 SYNCS.EXCH.64 URZ, [UR10+0x50000], UR6 ;  /* 0x050000060aff85b2 */ /* 0x0044ec0008000100 */
[----:B------:R2:W3:Y:S02]  /*17f0*/  @!UP1 SYNCS.EXCH.64 URZ, [UR10+0x50020], UR4 ;  /* 0x050020040aff95b2 */ /* 0x0004e40008000100 */
[----:B---3--:R-:W-:Y:S06]  /*1800*/  BAR.SYNC.DEFER_BLOCKING 0x0 ;  /* 0x0000000000007b1d */ /* 0x008fec0000010000 */
[----:B------:R-:W-:Y:S05]  /*1810*/  @P2 BRA `(.L_x_54) ;  /* 0x00000000002c2947 */ /* 0x000fea0003800000 */
[----:B--2---:R-:W-:Y:S02]  /*1820*/  UMOV UR4, 0x1 ;  /* 0x0000000100047882 */ /* 0x004fe40000000000 */
[----:B------:R-:W-:-:S04]  /*1830*/  UIADD3 UR6, UPT, UPT, -UR4, 0x100000, URZ ;  /* 0x0010000004067890 */ /* 0x000fc8000fffe1ff */
[----:B------:R-:W-:Y:S02]  /*1840*/  USHF.L.U32 UR7, UR6, 0xb, URZ ;  /* 0x0000000b06077899 */ /* 0x000fe400080006ff */
[----:B------:R-:W-:Y:S02]  /*1850*/  USHF.L.U32 UR6, UR6, 0x1, URZ ;  /* 0x0000000106067899 */ /* 0x000fe400080006ff */
[----:B------:R-:W-:-:S04]  /*1860*/  UIADD3 UR4, UPT, UPT, -UR4, 0x100000, URZ ;  /* 0x0010000004047890 */ /* 0x000fc8000fffe1ff */
[----:B------:R-:W-:Y:S02]  /*1870*/  USHF.L.U32 UR5, UR4, 0xb, URZ ;  /* 0x0000000b04057899 */ /* 0x000fe400080006ff */
[----:B------:R-:W-:Y:S01]  /*1880*/  USHF.L.U32 UR4, UR4, 0x1, URZ ;  /* 0x0000000104047899 */ /* 0x000fe200080006ff */
[----:B------:R-:W2:Y:S03]  /*1890*/  FENCE.VIEW.ASYNC.S ;  /* 0x00000000000073c6 */ /* 0x000ea60000000000 */
[----:B--2---:R3:W5:Y:S08]  /*18a0*/  SYNCS.EXCH.64 URZ, [UR10+0x50008], UR6 ;  /* 0x050008060aff75b2 */ /* 0x0047700008000100 */
[----:B------:R3:W2:Y:S02]  /*18b0*/  SYNCS.EXCH.64 URZ, [UR10+0x50028], UR4 ;  /* 0x050028040aff75b2 */ /* 0x0006a40008000100 */
[----:B---3--:R-:W-:Y:S01]  /*18c0*/  NOP ;  /* 0x0000000000007918 */ /* 0x008fe20000000000 */
.L_x_54:
[----:B--2---:R-:W-:Y:S05]  /*18d0*/  BSYNC.RECONVERGENT B4 ;  /* 0x0000000000047941 */ /* 0x004fea0003800200 */
.L_x_53:
[----:B-----5:R-:W-:Y:S06]  /*18e0*/  BAR.SYNC.DEFER_BLOCKING 0x0 ;  /* 0x0000000000007b1d */ /* 0x020fec0000010000 */
[----:B------:R-:W-:Y:S04]  /*18f0*/  BSSY.RECONVERGENT B4, `(.L_x_55) ;  /* 0x000000d000047945 */ /* 0x000fe80003800200 */
[----:B------:R-:W-:Y:S05]  /*1900*/  @P2 BRA `(.L_x_56) ;  /* 0x00000000002c2947 */ /* 0x000fea0003800000 */
[----:B------:R-:W-:Y:S02]  /*1910*/  UMOV UR4, 0x1 ;  /* 0x0000000100047882 */ /* 0x000fe40000000000 */
[----:B------:R-:W-:-:S04]  /*1920*/  UIADD3 UR6, UPT, UPT, -UR4, 0x100000, URZ ;  /* 0x0010000004067890 */ /* 0x000fc8000fffe1ff */
[----:B------:R-:W-:Y:S02]  /*1930*/  USHF.L.U32 UR7, UR6, 0xb, URZ ;  /* 0x0000000b06077899 */ /* 0x000fe400080006ff */
[----:B------:R-:W-:Y:S02]  /*1940*/  USHF.L.U32 UR6, UR6, 0x1, URZ ;  /* 0x0000000106067899 */ /* 0x000fe400080006ff */
[----:B------:R-:W-:-:S04]  /*1950*/  UIADD3 UR4, UPT, UPT, -UR4, 0x100000, URZ ;  /* 0x0010000004047890 */ /* 0x000fc8000fffe1ff */
[----:B------:R-:W-:Y:S02]  /*1960*/  USHF.L.U32 UR5, UR4, 0xb, URZ ;  /* 0x0000000b04057899 */ /* 0x000fe400080006ff */
[----:B------:R-:W-:Y:S01]  /*1970*/  USHF.L.U32 UR4, UR4, 0x1, URZ ;  /* 0x0000000104047899 */ /* 0x000fe200080006ff */
[----:B------:R-:W2:Y:S03]  /*1980*/  FENCE.VIEW.ASYNC.S ;  /* 0x00000000000073c6 */ /* 0x000ea60000000000 */
[----:B--2---:R2:W3:Y:S08]  /*1990*/  SYNCS.EXCH.64 URZ, [UR10+0x50010], UR6 ;  /* 0x050010060aff75b2 */ /* 0x0044f00008000100 */
[----:B------:R2:W5:Y:S01]  /*19a0*/  SYNCS.EXCH.64 URZ, [UR10+0x50030], UR4 ;  /* 0x050030040aff75b2 */ /* 0x0005620008000100 */
[----:B------:R-:W-:Y:S01]  /*19b0*/  NOP ;  /* 0x0000000000007918 */ /* 0x000fe20000000000 */
.L_x_56:
[----:B--2---:R-:W-:Y:S05]  /*19c0*/  BSYNC.RECONVERGENT B4 ;  /* 0x0000000000047941 */ /* 0x004fea0003800200 */
.L_x_55:
[----:B---3-5:R-:W-:Y:S01]  /*19d0*/  BAR.SYNC.DEFER_BLOCKING 0x0 ;  /* 0x0000000000007b1d */ /* 0x028fe20000010000 */
[----:B------:R-:W-:Y:S01]  /*19e0*/  UIADD3 UR6, UPT, UPT, UR10, 0x50020, URZ ;  /* 0x000500200a067890 */ /* 0x000fe2000fffe0ff */
[----:B------:R-:W-:Y:S01]  /*19f0*/  ISETP.GE.AND P0, PT, R13, 0x1, PT ;  /* 0x000000010d00780c */ /* 0x000fe20003f06270 */
[----:B------:R-:W-:-:S03]  /*1a00*/  USHF.L.U32 UR7, UR16, 0x6, URZ ;  /* 0x0000000610077899 */ /* 0x000fc600080006ff */
        /* <DEDUP_REMOVED lines=13> */
.L_x_58:
[----:B--2---:R-:W-:Y:S05]  /*1ae0*/  BSYNC.RECONVERGENT B4 ;  /* 0x0000000000047941 */ /* 0x004fea0003800200 */
.L_x_57:
[----:B------:R-:W-:Y:S05]  /*1af0*/  @!P0 BRA `(.L_x_59) ;  /* 0x0000000c00408947 */ /* 0x000fea0003800000 */
[----:B---3-5:R-:W-:Y:S01]  /*1b00*/  BAR.SYNC.DEFER_BLOCKING 0x0 ;  /* 0x0000000000007b1d */ /* 0x028fe20000010000 */
[----:B------:R-:W-:Y:S01]  /*1b10*/  ELECT P0, URZ, PT ;  /* 0x0000000000ff782f */ /* 0x000fe20003800000 */
[----:B------:R-:W-:Y:S01]  /*1b20*/  @!P2 IMAD.MOV.U32 R2, RZ, RZ, 0x14000 ;  /* 0x00014000ff02a424 */ /* 0x000fe200078e00ff */
[----:B------:R-:W-:Y:S02]  /*1b30*/  ULOP3.LUT UR4, UR14, 0x1, URZ, 0xc0, !UPT ;  /* 0x000000010e047892 */ /* 0x000fe4000f8ec0ff */
[----:B------:R-:W-:Y:S01]  /*1b40*/  ISETP.LT.U32.AND P0, PT, R10, 0x40, P0 ;  /* 0x000000400a00780c */ /* 0x000fe20000701070 */
[----:B------:R-:W-:Y:S02]  /*1b50*/  UIADD3 UR21, UPT, UPT, UR10, 0x50000, URZ ;  /* 0x000500000a157890 */ /* 0x000fe4000fffe0ff */
[----:B------:R-:W-:Y:S02]  /*1b60*/  ULEA UR5, UR4, UR10, 0xd ;  /* 0x0000000a04057291 */ /* 0x000fe4000f8e68ff */
[----:B------:R-:W-:Y:S01]  /*1b70*/  USHF.L.U32 UR22, UR4, 0x6, URZ ;  /* 0x0000000604167899 */ /* 0x000fe200080006ff */
[----:B------:R-:W-:Y:S01]  /*1b80*/  UMOV UR23, UR7 ;  /* 0x0000000700177c82 */ /* 0x000fe20008000000 */
[----:B------:R-:W-:Y:S01]  /*1b90*/  ULOP3.LUT UR16, UR14, 0x3, URZ, 0xc0, !UPT ;  /* 0x000000030e107892 */ /* 0x000fe2000f8ec0ff */
[----:B------:R-:W-:Y:S01]  /*1ba0*/  UMOV UR27, URZ ;  /* 0x000000ff001b7c82 */ /* 0x000fe20008000000 */
[----:B------:R-:W-:-:S02]  /*1bb0*/  UMOV UR25, UR21 ;  /* 0x0000001500197c82 */ /* 0x000fc40008000000 */
[----:B------:R-:W-:Y:S02]  /*1bc0*/  ULEA UR24, UR16, UR10, 0xe ;  /* 0x0000000a10187291 */ /* 0x000fe4000f8e70ff */
[----:B------:R-:W-:Y:S01]  /*1bd0*/  VOTEU.ANY UP0, P0 ;  /* 0x0000000000ff7886 */ /* 0x000fe20000000100 */
[----:B------:R-:W-:Y:S01]  /*1be0*/  ULEA UR26, UR16, UR15, 0x6 ;  /* 0x0000000f101a7291 */ /* 0x000fe2000f8e30ff */
[----:B------:R2:W-:Y:S01]  /*1bf0*/  @!P2 SYNCS.ARRIVE.TRANS64 RZ, [UR10+0x50000], R2 ;  /* 0x05000002ffffa9a7 */ /* 0x0005e2000800000a */
[----:B------:R-:W-:Y:S02]  /*1c00*/  BAR.SYNC.DEFER_BLOCKING 0x0 ;  /* 0x0000000000007b1d */ /* 0x000fe40000010000 */
[----:B------:R-:W-:-:S04]  /*1c10*/  @UP0 UIADD3 UR20, UPT, UPT, UR5, 0x40000, URZ ;  /* 0x0004000005140890 */ /* 0x000fc8000fffe0ff */
[----:B------:R-:W-:-:S05]  /*1c20*/  VOTEU.ANY UP0, P0 ;  /* 0x0000000000ff7886 */ /* 0x000fca0000000100 */
[----:B------:R2:W-:Y:S01]  /*1c30*/  @UP0 UTMALDG.2D [UR20], [UR8] ;  /* 0x00000014080005b4 */ /* 0x0005e20008008000 */
[----:B------:R-:W-:Y:S01]  /*1c40*/  UISETP.NE.U32.AND UP0, UPT, UR14, URZ, UPT ;  /* 0x000000ff0e00728c */ /* 0x000fe2000bf05070 */
[----:B------:R3:W-:Y:S06]  /*1c50*/  MEMBAR.ALL.CTA ;  /* 0x0000000000007992 */ /* 0x0007ec0000008000 */
[----:B---3--:R-:W3:Y:S02]  /*1c60*/  FENCE.VIEW.ASYNC.S ;  /* 0x00000000000073c6 */ /* 0x008ee40000000000 */
[----:B---3--:R-:W-:Y:S06]  /*1c70*/  BAR.SYNC.DEFER_BLOCKING 0x0 ;  /* 0x0000000000007b1d */ /* 0x008fec0000010000 */
[----:B------:R2:W-:Y:S02]  /*1c80*/  UTMALDG.2D [UR24], [UR34] ;  /* 0x00000018220075b4 */ /* 0x0005e40008008000 */
[----:B------:R-:W-:Y:S06]  /*1c90*/  BAR.SYNC.DEFER_BLOCKING 0x0 ;  /* 0x0000000000007b1d */ /* 0x000fec0000010000 */
[----:B------:R-:W3:Y:S02]  /*1ca0*/  SYNCS.PHASECHK.TRANS64.TRYWAIT P0, [UR10+0x50000], RZ ;  /* 0x050000ffff0075a7 */ /* 0x000ee4000800110a */
[----:B--23--:R-:W-:Y:S05]  /*1cb0*/  @!P0 BRA `(.L_x_60) ;  /* 0x0000001400a08947 */ /* 0x00cfea0003800000 */
.L_x_78:
[----:B------:R-:W-:Y:S05]  /*1cc0*/  BRA.U UP0, `(.L_x_61) ;  /* 0x0000000100cc7547 */ /* 0x000fea000b800000 */
[----:B------:R-:W-:Y:S02]  /*1cd0*/  USHF.R.U32.HI UR18, URZ, 0x4, UR10 ;  /* 0x00000004ff127899 */ /* 0x000fe4000801160a */
[----:B------:R-:W-:Y:S02]  /*1ce0*/  UIADD3 UR16, UPT, UPT, UR10, 0x40000, URZ ;  /* 0x000400000a107890 */ /* 0x000fe4000fffe0ff */
[----:B------:R-:W-:Y:S02]  /*1cf0*/  USGXT.U32 UR18, UR18, 0xe ;  /* 0x0000000e1212789a */ /* 0x000fe40008000000 */
[----:B------:R-:W-:Y:S02]  /*1d00*/  USHF.R.U32.HI UR16, URZ, 0x4, UR16 ;  /* 0x00000004ff107899 */ /* 0x000fe40008011610 */
[----:B------:R-:W-:Y:S02]  /*1d10*/  UIADD3 UR26, UP0, UPT, UR18, 0x4000080, URZ ;  /* 0x04000080121a7890 */ /* 0x000fe4000ff1e0ff */
[----:B------:R-:W-:Y:S01]  /*1d20*/  USGXT.U32 UR16, UR16, 0xe ;  /* 0x0000000e1010789a */ /* 0x000fe20008000000 */
[----:B------:R-:W-:Y:S01]  /*1d30*/  UMOV UR5, URZ ;  /* 0x000000ff00057c82 */ /* 0x000fe20008000000 */
[----:B------:R-:W-:Y:S01]  /*1d40*/  UMOV UR4, URZ ;  /* 0x000000ff00047c82 */ /* 0x000fe20008000000 */
[----:B------:R-:W-:-:S02]  /*1d50*/  UIADD3.X UR27, UPT, UPT, UR5, 0x40004040, URZ, UP0, !UPT ;  /* 0x40004040051b7890 */ /* 0x000fc400087fe4ff */
[----:B------:R-:W-:Y:S02]  /*1d60*/  UIADD3 UR54, UP0, UPT, UR16, 0x2, URZ ;  /* 0x0000000210367890 */ /* 0x000fe4000ff1e0ff */
[----:B------:R-:W-:Y:S02]  /*1d70*/  ULOP3.LUT UR18, UR18, 0x4000000, URZ, 0xfc, !UPT ;  /* 0x0400000012127892 */ /* 0x000fe4000f8efcff */
[----:B------:R-:W-:Y:S02]  /*1d80*/  UIADD3.X UR55, UPT, UPT, UR4, 0x40004040, URZ, UP0, !UPT ;  /* 0x4000404004377890 */ /* 0x000fe400087fe4ff */
[----:B------:R-:W-:Y:S02]  /*1d90*/  UIADD3.64 UR30, UPT, UPT, UR26, 0x80, URZ ;  /* 0x000000801a1e7897 */ /* 0x000fe4000fffe0ff */
[----:B------:R-:W-:Y:S02]  /*1da0*/  UIADD3.64 UR4, UPT, UPT, UR54, 0x2, URZ ;  /* 0x0000000236047897 */ /* 0x000fe4000fffe0ff */
[----:B------:R-:W-:-:S02]  /*1db0*/  UIADD3.64 UR36, UPT, UPT, UR26, 0x100, URZ ;  /* 0x000001001a247897 */ /* 0x000fc4000fffe0ff */
[----:B------:R-:W-:Y:S02]  /*1dc0*/  UIADD3.64 UR32, UPT, UPT, UR54, 0x4, URZ ;  /* 0x0000000436207897 */ /* 0x000fe4000fffe0ff */
[----:B------:R-:W-:Y:S02]  /*1dd0*/  UIADD3.64 UR40, UPT, UPT, UR26, 0x180, URZ ;  /* 0x000001801a287897 */ /* 0x000fe4000fffe0ff */
[----:B------:R-:W-:Y:S02]  /*1de0*/  UIADD3.64 UR38, UPT, UPT, UR54, 0x1fe, URZ ;  /* 0x000001fe36267897 */ /* 0x000fe4000fffe0ff */
[----:B------:R-:W-:Y:S02]  /*1df0*/  UIADD3.64 UR44, UPT, UPT, UR26, 0x200, URZ ;  /* 0x000002001a2c7897 */ /* 0x000fe4000fffe0ff */
[----:B------:R-:W-:Y:S02]  /*1e00*/  UIADD3.64 UR42, UPT, UPT, UR54, 0x200, URZ ;  /* 0x00000200362a7897 */ /* 0x000fe4000fffe0ff */
[----:B------:R-:W-:-:S02]  /*1e10*/  UIADD3.64 UR48, UPT, UPT, UR26, 0x280, URZ ;  /* 0x000002801a307897 */ /* 0x000fc4000fffe0ff */
[----:B------:R-:W-:Y:S01]  /*1e20*/  UIADD3.64 UR46, UPT, UPT, UR54, 0x202, URZ ;  /* 0x00000202362e7897 */ /* 0x000fe2000fffe0ff */
[----:B------:R-:W-:Y:S01]  /*1e30*/  UMOV UR20, 0x0 ;  /* 0x0000000000147882 */ /* 0x000fe20000000000 */
[----:B------:R-:W-:Y:S01]  /*1e40*/  UMOV UR21, 0x4410010 ;  /* 0x0441001000157882 */ /* 0x000fe20000000000 */
[----:B------:R-:W-:Y:S01]  /*1e50*/  UIADD3.64 UR52, UPT, UPT, UR26, 0x300, URZ ;  /* 0x000003001a347897 */ /* 0x000fe2000fffe0ff */
[----:B------:R-:W-:Y:S01]  /*1e60*/  UMOV UR17, 0x40004040 ;  /* 0x4000404000117882 */ /* 0x000fe20000000000 */
[----:B------:R-:W-:Y:S01]  /*1e70*/  UIADD3.64 UR50, UPT, UPT, UR54, 0x204, URZ ;  /* 0x0000020436327897 */ /* 0x000fe2000fffe0ff */
[----:B------:R-:W-:Y:S01]  /*1e80*/  UMOV UR19, 0x40004040 ;  /* 0x4000404000137882 */ /* 0x000fe20000000000 */
[----:B------:R-:W-:Y:S01]  /*1e90*/  UMOV UR22, 0x0 ;  /* 0x0000000000167882 */ /* 0x000fe20000000000 */
[----:B------:R-:W-:Y:S01]  /*1ea0*/  UMOV UR23, 0x4410010 ;  /* 0x0441001000177882 */ /* 0x000fe20000000000 */
[----:B------:R-:W-:Y:S01]  /*1eb0*/  UMOV UR24, 0x0 ;  /* 0x0000000000187882 */ /* 0x000fe20000000000 */
[----:B------:R-:W-:Y:S01]  /*1ec0*/  UMOV UR25, 0x4410010 ;  /* 0x0441001000197882 */ /* 0x000fe20000000000 */
[----:B------:R2:W-:Y:S01]  /*1ed0*/  UTCHMMA gdesc[UR16], gdesc[UR18], tmem[UR11], tmem[UR20], idesc[UR21], !UPT ;  /* 0x00ff1412100075ea */ /* 0x0005e2000f80000b */
[----:B------:R-:W-:Y:S01]  /*1ee0*/  UMOV UR28, 0x0 ;  /* 0x00000000001c7882 */ /* 0x000fe20000000000 */
[----:B------:R-:W-:Y:S01]  /*1ef0*/  UMOV UR29, 0x4410010 ;  /* 0x04410010001d7882 */ /* 0x000fe20000000000 */
[----:B------:R2:W-:Y:S01]  /*1f00*/  UTCHMMA gdesc[UR54], gdesc[UR26], tmem[UR11], tmem[UR22], idesc[UR23], UPT ;  /* 0x00ff161a360075ea */ /* 0x0005e2000b80000b */
        /* <DEDUP_REMOVED lines=12> */
[----:B------:R2:W-:Y:S01]  /*1fd0*/  UTCHMMA gdesc[UR46], gdesc[UR48], tmem[UR11], tmem[UR60], idesc[UR61], UPT ;  /* 0x00ff3c302e0075ea */ /* 0x0005e2000b80000b */
[----:B------:R2:W-:Y:S01]  /*1fe0*/  UTCHMMA gdesc[UR50], gdesc[UR52], tmem[UR11], tmem[UR62], idesc[UR63], UPT ;  /* 0x00ff3e34320075ea */ /* 0x0005e2000b80000b */
[----:B------:R-:W-:Y:S01]  /*1ff0*/  NOP ;  /* 0x0000000000007918 */ /* 0x000fe20000000000 */
.L_x_61:
[----:B------:R-:W-:Y:S01]  /*2000*/  ELECT P0, URZ, PT ;  /* 0x0000000000ff782f */ /* 0x000fe20003800000 */
[----:B--2---:R-:W-:Y:S01]  /*2010*/  UMOV UR4, UR6 ;  /* 0x0000000600047c82 */ /* 0x004fe20008000000 */
[----:B------:R-:W-:Y:S02]  /*2020*/  UMOV UR5, URZ ;  /* 0x000000ff00057c82 */ /* 0x000fe40008000000 */
[----:B------:R-:W-:-:S13]  /*2030*/  ISETP.LT.U32.AND P0, PT, R10, 0x20, P0 ;  /* 0x000000200a00780c */ /* 0x000fda0000701070 */
[----:B------:R-:W-:Y:S01]  /*2040*/  VOTEU.ANY UP0, P0 ;  /* 0x0000000000ff7886 */ /* 0x000fe20000000100 */
[----:B------:R-:W-:Y:S01]  /*2050*/  VOTEU.ANY UP1, P0 ;  /* 0x0000000000ff7886 */ /* 0x000fe20000020100 */
[----:B------:R-:W-:-:S03]  /*2060*/  ISETP.GE.U32.AND P0, PT, R13, 0x81, PT ;  /* 0x000000810d00780c */ /* 0x000fc60003f06070 */
[----:B------:R-:W-:Y:S02]  /*2070*/  @UP0 UMOV UR4, UR4 ;  /* 0x0000000400040c82 */ /* 0x000fe40008000000 */
[----:B------:R2:W-:Y:S01]  /*2080*/  @UP1 UTCBAR [UR4], URZ ;  /* 0x000000ff040013e9 */ /* 0x0005e200080000ff */
[----:B------:R-:W-:Y:S06]  /*2090*/  BAR.SYNC.DEFER_BLOCKING 0x0 ;  /* 0x0000000000007b1d */ /* 0x000fec0000010000 */
[----:B------:R-:W3:Y:S02]  /*20a0*/  SYNCS.PHASECHK.TRANS64.TRYWAIT P3, [UR10+0x50020], RZ ;  /* 0x050020ffff0075a7 */ /* 0x000ee4000806110a */
[----:B--23--:R-:W-:Y:S05]  /*20b0*/  @!P3 BRA `(.L_x_62) ;  /* 0x0000001000acb947 */ /* 0x00cfea0003800000 */
.L_x_79:
[----:B------:R-:W-:Y:S01]  /*20c0*/  IMAD.MOV.U32 R2, RZ, RZ, RZ ;  /* 0x000000ffff027224 */ /* 0x000fe200078e00ff */
[----:B------:R-:W-:Y:S06]  /*20d0*/  @!P0 BRA `(.L_x_59) ;  /* 0x0000000400c88947 */ /* 0x000fec0003800000 */
[----:B------:R-:W2:Y:S01]  /*20e0*/  LDCU UR36, c[0x0][0x3a0] ;  /* 0x00007400ff2477ac */ /* 0x000ea20008000800 */
[----:B------:R-:W-:Y:S01]  /*20f0*/  UMOV UR16, 0x1 ;  /* 0x0000000100107882 */ /* 0x000fe20000000000 */
[----:B------:R-:W-:-:S05]  /*2100*/  UMOV UR31, 0x80 ;  /* 0x00000080001f7882 */ /* 0x000fca0000000000 */
.L_x_66:
[----:B------:R-:W-:Y:S01]  /*2110*/  BAR.SYNC.DEFER_BLOCKING 0x0 ;  /* 0x0000000000007b1d */ /* 0x000fe20000010000 */
[----:B------:R-:W-:Y:S01]  /*2120*/  ULEA UR37, UR16, UR10, 0x3 ;  /* 0x0000000a10257291 */ /* 0x000fe2000f8e18ff */
[----:B------:R-:W-:Y:S01]  /*2130*/  @!P2 IMAD.MOV.U32 R3, RZ, RZ, 0x14000 ;  /* 0x00014000ff03a424 */ /* 0x000fe200078e00ff */
[----:B------:R-:W-:Y:S01]  /*2140*/  ELECT P0, URZ, PT ;  /* 0x0000000000ff782f */ /* 0x000fe20003800000 */
[----:B------:R-:W-:-:S03]  /*2150*/  ULEA UR4, UR16, UR10, 0xe ;  /* 0x0000000a10047291 */ /* 0x000fc6000f8e70ff */
[----:B------:R-:W-:Y:S01]  /*2160*/  ISETP.LT.U32.AND P0, PT, R10, 0x40, P0 ;  /* 0x000000400a00780c */ /* 0x000fe20000701070 */
[----:B------:R-:W-:Y:S02]  /*2170*/  ULOP3.LUT UR19, UR14, 0x1, URZ, 0xc0, !UPT ;  /* 0x000000010e137892 */ /* 0x000fe4000f8ec0ff */
[----:B------:R-:W-:Y:S02]  /*2180*/  UIADD3 UR17, UPT, UPT, UR4, 0x40000, URZ ;  /* 0x0004000004117890 */ /* 0x000fe4000fffe0ff */
[----:B------:R-:W-:Y:S02]  /*2190*/  ULEA UR6, UR19, UR31, 0x6 ;  /* 0x0000001f13067291 */ /* 0x000fe4000f8e30ff */
[----:B------:R-:W-:Y:S02]  /*21a0*/  UIADD3 UR5, UPT, UPT, UR37, 0x50000, URZ ;  /* 0x0005000025057890 */ /* 0x000fe4000fffe0ff */
[----:B------:R-:W-:Y:S02]  /*21b0*/  ULEA UR4, UR19, UR17, 0xd ;  /* 0x0000001113047291 */ /* 0x000fe4000f8e68ff */
[----:B------:R-:W-:-:S02]  /*21c0*/  ULEA UR18, UR16, UR10, 0x10 ;  /* 0x0000000a10127291 */ /* 0x000fc4000f8e80ff */
[----:B------:R-:W-:Y:S01]  /*21d0*/  VOTEU.ANY UP0, P0 ;  /* 0x0000000000ff7886 */ /* 0x000fe20000000100 */
[----:B------:R-:W-:Y:S01]  /*21e0*/  ULOP3.LUT UR30, UR14, 0x3, URZ, 0xc0, !UPT ;  /* 0x000000030e1e7892 */ /* 0x000fe2000f8ec0ff */
[----:B------:R-:W-:Y:S01]  /*21f0*/  UMOV UR29, UR5 ;  /* 0x00000005001d7c82 */ /* 0x000fe20008000000 */
[----:B------:R3:W-:Y:S01]  /*2200*/  @!P2 SYNCS.ARRIVE.TRANS64 RZ, [UR37+0x50000], R3 ;  /* 0x05000003ffffa9a7 */ /* 0x0007e20008000025 */
[----:B------:R-:W-:Y:S01]  /*2210*/  BAR.SYNC.DEFER_BLOCKING 0x0 ;  /* 0x0000000000007b1d */ /* 0x000fe20000010000 */
[----:B------:R-:W-:Y:S02]  /*2220*/  ULEA UR28, UR30, UR18, 0xe ;  /* 0x000000121e1c7291 */ /* 0x000fe4000f8e70ff */
[----:B------:R-:W-:Y:S01]  /*2230*/  ULEA UR30, UR30, UR15, 0x6 ;  /* 0x0000000f1e1e7291 */ /* 0x000fe2000f8e30ff */
[----:B---3--:R-:W-:Y:S02]  /*2240*/  IMAD.U32 R3, R2, -0x80000000, RZ ;  /* 0x8000000002037824 */ /* 0x008fe400078e00ff */
[----:B------:R3:W-:Y:S01]  /*2250*/  @UP0 UTMALDG.2D [UR4], [UR8] ;  /* 0x00000004080005b4 */ /* 0x0007e20008008000 */
[----:B------:R-:W-:Y:S01]  /*2260*/  UISETP.NE.U32.AND UP0, UPT, UR14, URZ, UPT ;  /* 0x000000ff0e00728c */ /* 0x000fe2000bf05070 */
[----:B------:R5:W-:Y:S06]  /*2270*/  MEMBAR.ALL.CTA ;  /* 0x0000000000007992 */ /* 0x000bec0000008000 */
[----:B-----5:R-:W5:Y:S02]  /*2280*/  FENCE.VIEW.ASYNC.S ;  /* 0x00000000000073c6 */ /* 0x020f640000000000 */
[----:B-----5:R-:W-:Y:S06]  /*2290*/  BAR.SYNC.DEFER_BLOCKING 0x0 ;  /* 0x0000000000007b1d */ /* 0x020fec0000010000 */
[----:B------:R3:W-:Y:S02]  /*22a0*/  UTMALDG.2D [UR28], [UR34] ;  /* 0x0000001c220075b4 */ /* 0x0007e40008008000 */
[----:B------:R-:W-:Y:S06]  /*22b0*/  BAR.SYNC.DEFER_BLOCKING 0x0 ;  /* 0x0000000000007b1d */ /* 0x000fec0000010000 */
[----:B------:R-:W5:Y:S02]  /*22c0*/  SYNCS.PHASECHK.TRANS64.TRYWAIT P0, [UR37+0x50000], R3 ;  /* 0x05000003ff0075a7 */ /* 0x000f640008001125 */
[----:B---3-5:R-:W-:Y:S05]  /*22d0*/  @!P0 BRA `(.L_x_63) ;  /* 0x0000001000308947 */ /* 0x028fea0003800000 */
.L_x_80:
[----:B------:R-:W-:Y:S05]  /*22e0*/  BRA.U UP0, `(.L_x_64) ;  /* 0x0000000100f87547 */ /* 0x000fea000b800000 */
[----:B------:R-:W-:Y:S02]  /*22f0*/  USHF.R.U32.HI UR17, URZ, 0x4, UR17 ;  /* 0x00000004ff117899 */ /* 0x000fe40008011611 */
[----:B------:R-:W-:Y:S02]  /*2300*/  USHF.R.U32.HI UR6, URZ, 0x4, UR18 ;  /* 0x00000004ff067899 */ /* 0x000fe40008011612 */
[----:B------:R-:W-:Y:S02]  /*2310*/  USGXT.U32 UR22, UR17, 0xe ;  /* 0x0000000e1116789a */ /* 0x000fe40008000000 */
[----:B------:R-:W-:Y:S02]  /*2320*/  USGXT.U32 UR6, UR6, 0xe ;  /* 0x0000000e0606789a */ /* 0x000fe40008000000 */
[----:B------:R-:W-:Y:S02]  /*2330*/  UIADD3 UR26, UP0, UPT, UR22, 0x2, URZ ;  /* 0x00000002161a7890 */ /* 0x000fe4000ff1e0ff */
[----:B------:R-:W-:Y:S01]  /*2340*/  UIADD3 UR24, UP1, UPT, UR6, 0x4000080, URZ ;  /* 0x0400008006187890 */ /* 0x000fe2000ff3e0ff */
[----:B------:R-:W-:Y:S01]  /*2350*/  UMOV UR4, URZ ;  /* 0x000000ff00047c82 */ /* 0x000fe20008000000 */
[----:B------:R-:W-:Y:S01]  /*2360*/  UMOV UR5, URZ ;  /* 0x000000ff00057c82 */ /* 0x000fe20008000000 */
[----:B------:R-:W-:-:S02]  /*2370*/  UIADD3.X UR27, UPT, UPT, UR4, 0x40004040, URZ, UP0, !UPT ;  /* 0x40004040041b7890 */ /* 0x000fc400087fe4ff */
[----:B------:R-:W-:Y:S02]  /*2380*/  UIADD3 UR50, UP3, UPT, UR26, 0x2, URZ ;  /* 0x000000021a327890 */ /* 0x000fe4000ff7e0ff */
[----:B------:R-:W-:Y:S02]  /*2390*/  UIADD3.X UR25, UPT, UPT, UR5, 0x40004040, URZ, UP1, !UPT ;  /* 0x4000404005197890 */ /* 0x000fe40008ffe4ff */
[----:B------:R-:W-:Y:S02]  /*23a0*/  UIADD3 UR52, UP2, UPT, UR24, 0x80, URZ ;  /* 0x0000008018347890 */ /* 0x000fe4000ff5e0ff */
[----:B------:R-:W-:Y:S02]  /*23b0*/  UIADD3 UR54, UP6, UPT, UR26, 0x4, URZ ;  /* 0x000000041a367890 */ /* 0x000fe4000ffde0ff */
[----:B------:R-:W-:Y:S02]  /*23c0*/  UIADD3 UR56, UP5, UPT, UR24, 0x100, URZ ;  /* 0x0000010018387890 */ /* 0x000fe4000ffbe0ff */
[----:B------:R-:W-:-:S02]  /*23d0*/  UIADD3 UR58, UP1, UPT, UR26, 0x1fe, URZ ;  /* 0x000001fe1a3a7890 */ /* 0x000fc4000ff3e0ff */
[----:B------:R-:W-:Y:S02]  /*23e0*/  ULOP3.LUT UR4, UR6, 0x4000000, URZ, 0xfc, !UPT ;  /* 0x0400000006047892 */ /* 0x000fe4000f8efcff */
[----:B------:R-:W-:Y:S02]  /*23f0*/  UIADD3 UR60, UP0, UPT, UR24, 0x180, URZ ;  /* 0x00000180183c7890 */ /* 0x000fe4000ff1e0ff */
[----:B------:R-:W-:Y:S02]  /*2400*/  UIADD3.X UR51, UPT, UPT, UR27, URZ, URZ, UP3, !UPT ;  /* 0x000000ff1b337290 */ /* 0x000fe40009ffe4ff */
[----:B------:R-:W-:Y:S02]  /*2410*/  UIADD3 UR62, UP4, UPT, UR26, 0x200, URZ ;  /* 0x000002001a3e7890 */ /* 0x000fe4000ff9e0ff */
[----:B------:R-:W-:Y:S02]  /*2420*/  UIADD3 UR64, UP3, UPT, UR24, 0x200, URZ ;  /* 0x0000020018407890 */ /* 0x000fe4000ff7e0ff */
[----:B------:R-:W-:-:S02]  /*2430*/  UIADD3.X UR53, UPT, UPT, UR25, URZ, URZ, UP2, !UPT ;  /* 0x000000ff19357290 */ /* 0x000fc400097fe4ff */
[----:B------:R-:W-:Y:S02]  /*2440*/  UIADD3.X UR55, UPT, UPT, UR27, URZ, URZ, UP6, !UPT ;  /* 0x000000ff1b377290 */ /* 0x000fe4000b7fe4ff */
[----:B------:R-:W-:Y:S02]  /*2450*/  UIADD3 UR66, UP2, UPT, UR26, 0x202, URZ ;  /* 0x000002021a427890 */ /* 0x000fe4000ff5e0ff */
[----:B------:R-:W-:Y:S02]  /*2460*/  UIADD3 UR68, UP6, UPT, UR24, 0x280, URZ ;  /* 0x0000028018447890 */ /* 0x000fe4000ffde0ff */
[----:B------:R-:W-:Y:S02]  /*2470*/  UIADD3.X UR57, UPT, UPT, UR25, URZ, URZ, UP5, !UPT ;  /* 0x000000ff19397290 */ /* 0x000fe4000affe4ff */
[----:B------:R-:W-:Y:S02]  /*2480*/  UIADD3.X UR59, UPT, UPT, UR27, URZ, URZ, UP1, !UPT ;  /* 0x000000ff1b3b7290 */ /* 0x000fe40008ffe4ff */
[----:B------:R-:W-:-:S02]  /*2490*/  UIADD3 UR28, UP5, UPT, UR26, 0x204, URZ ;  /* 0x000002041a1c7890 */ /* 0x000fc4000ffbe0ff */
[----:B------:R-:W-:Y:S02]  /*24a0*/  UIADD3 UR32, UP1, UPT, UR24, 0x300, URZ ;  /* 0x0000030018207890 */ /* 0x000fe4000ff3e0ff */
[----:B------:R-:W-:Y:S02]  /*24b0*/  UIADD3.X UR61, UPT, UPT, UR25, URZ, URZ, UP0, !UPT ;  /* 0x000000ff193d7290 */ /* 0x000fe400087fe4ff */
[----:B------:R-:W-:Y:S02]  /*24c0*/  UIADD3.X UR63, UPT, UPT, UR27, URZ, URZ, UP4, !UPT ;  /* 0x000000ff1b3f7290 */ /* 0x000fe4000a7fe4ff */
[----:B------:R-:W-:Y:S02]  /*24d0*/  UIADD3.X UR65, UPT, UPT, UR25, URZ, URZ, UP3, !UPT ;  /* 0x000000ff19417290 */ /* 0x000fe40009ffe4ff */
[----:B------:R-:W-:Y:S02]  /*24e0*/  UIADD3.X UR67, UPT, UPT, UR27, URZ, URZ, UP2, !UPT ;  /* 0x000000ff1b437290 */ /* 0x000fe400097fe4ff */
[----:B------:R-:W-:Y:S01]  /*24f0*/  UIADD3.X UR69, UPT, UPT, UR25, URZ, URZ, UP6, !UPT ;  /* 0x000000ff19457290 */ /* 0x000fe2000b7fe4ff */
[----:B------:R-:W-:Y:S01]  /*2500*/  UMOV UR20, 0x0 ;  /* 0x0000000000147882 */ /* 0x000fe20000000000 */
[----:B------:R-:W-:Y:S01]  /*2510*/  UMOV UR21, 0x4410010 ;  /* 0x0441001000157882 */ /* 0x000fe20000000000 */
[----:B------:R-:W-:Y:S01]  /*2520*/  UMOV UR23, 0x40004040 ;  /* 0x4000404000177882 */ /* 0x000fe20000000000 */
[----:B------:R-:W-:Y:S01]  /*2530*/  UMOV UR5, 0x40004040 ;  /* 0x4000404000057882 */ /* 0x000fe20000000000 */
[----:B------:R-:W-:Y:S01]  /*2540*/  UIADD3.X UR29, UPT, UPT, UR27, URZ, URZ, UP5, !UPT ;  /* 0x000000ff1b1d7290 */ /* 0x000fe2000affe4ff */
[----:B------:R3:W-:Y:S01]  /*2550*/  UTCHMMA gdesc[UR22], gdesc[UR4], tmem[UR11], tmem[UR20], idesc[UR21], UPT ;  /* 0x00ff1404160075ea */ /* 0x0007e2000b80000b */
[----:B------:R-:W-:Y:S01]  /*2560*/  UIADD3.X UR33, UPT, UPT, UR25, URZ, URZ, UP1, !UPT ;  /* 0x000000ff19217290 */ /* 0x000fe20008ffe4ff */
[----:B------:R-:W-:Y:S01]  /*2570*/  UMOV UR18, 0x0 ;  /* 0x0000000000127882 */ /* 0x000fe20000000000 */
[----:B------:R-:W-:Y:S01]  /*2580*/  UMOV UR19, 0x4410010 ;  /* 0x0441001000137882 */ /* 0x000fe20000000000 */
[----:B------:R-:W-:Y:S01]  /*2590*/  UMOV UR44, 0x0 ;  /* 0x00000000002c7882 */ /* 0x000fe20000000000 */
[----:B------:R-:W-:Y:S01]  /*25a0*/  UMOV UR45, 0x4410010 ;  /* 0x04410010002d7882 */ /* 0x000fe20000000000 */
        /* <DEDUP_REMOVED lines=18> */
.L_x_64:
[----:B------:R-:W-:Y:S01]  /*26d0*/  ELECT P0, URZ, PT ;  /* 0x0000000000ff782f */ /* 0x000fe20003800000 */
[----:B---3--:R-:W-:-:S03]  /*26e0*/  UIADD3 UR4, UPT, UPT, UR37, 0x50020, URZ ;  /* 0x0005002025047890 */ /* 0x008fc6000fffe0ff */
[----:B------:R-:W-:Y:S01]  /*26f0*/  ISETP.LT.U32.AND P0, PT, R10, 0x20, P0 ;  /* 0x000000200a00780c */ /* 0x000fe20000701070 */
[----:B------:R-:W-:-:S12]  /*2700*/  UMOV UR5, URZ ;  /* 0x000000ff00057c82 */ /* 0x000fd80008000000 */
[----:B------:R-:W-:Y:S01]  /*2710*/  VOTEU.ANY UP0, P0 ;  /* 0x0000000000ff7886 */ /* 0x000fe20000000100 */
[----:B------:R-:W-:-:S04]  /*2720*/  VOTEU.ANY UP1, P0 ;  /* 0x0000000000ff7886 */ /* 0x000fc80000020100 */
[----:B------:R-:W-:Y:S02]  /*2730*/  @UP0 UMOV UR4, UR4 ;  /* 0x0000000400040c82 */ /* 0x000fe40008000000 */
[----:B------:R3:W-:Y:S01]  /*2740*/  @UP1 UTCBAR [UR4], URZ ;  /* 0x000000ff040013e9 */ /* 0x0007e200080000ff */
[----:B------:R-:W-:Y:S06]  /*2750*/  BAR.SYNC.DEFER_BLOCKING 0x0 ;  /* 0x0000000000007b1d */ /* 0x000fec0000010000 */
[----:B------:R-:W5:Y:S02]  /*2760*/  SYNCS.PHASECHK.TRANS64.TRYWAIT P0, [UR37+0x50020], R3 ;  /* 0x05002003ff0075a7 */ /* 0x000f640008001125 */
[----:B---3-5:R-:W-:Y:S05]  /*2770*/  @!P0 BRA `(.L_x_65) ;  /* 0x0000000c00148947 */ /* 0x028fea0003800000 */
.L_x_81:
[----:B------:R-:W-:Y:S02]  /*2780*/  UIADD3 UR16, UPT, UPT, UR16, 0x1, URZ ;  /* 0x0000000110107890 */ /* 0x000fe4000fffe0ff */
[----:B------:R-:W-:Y:S02]  /*2790*/  UIADD3 UR31, UPT, UPT, UR31, 0x80, URZ ;  /* 0x000000801f1f7890 */ /* 0x000fe4000fffe0ff */
[----:B------:R-:W-:-:S04]  /*27a0*/  UISETP.NE.U32.AND UP0, UPT, UR16, 0x4, UPT ;  /* 0x000000041000788c */ /* 0x000fc8000bf05070 */
[----:B------:R-:W-:Y:S02]  /*27b0*/  USEL UR16, UR16, URZ, UP0 ;  /* 0x000000ff10107287 */ /* 0x000fe40008000000 */
[----:B------:R-:W-:Y:S02]  /*27c0*/  USEL UR4, URZ, 0x1, UP0 ;  /* 0x00000001ff047887 */ /* 0x000fe40008000000 */
[----:B--2---:R-:W-:-:S04]  /*27d0*/  UISETP.GE.AND UP0, UPT, UR31, UR36, UPT ;  /* 0x000000241f00728c */ /* 0x004fc8000bf06270 */
[----:B------:R-:W-:-:S05]  /*27e0*/  LOP3.LUT R2, R2, UR4, RZ, 0x3c, !PT ;  /* 0x0000000402027c12 */ /* 0x000fca000f8e3cff */
[----:B------:R-:W-:Y:S05]  /*27f0*/  BRA.U !UP0, `(.L_x_66) ;  /* 0xfffffff908447547 */ /* 0x000fea000b83ffff */
.L_x_59:
[----:B---3-5:R-:W-:Y:S06]  /*2800*/  BAR.SYNC.DEFER_BLOCKING 0x0 ;  /* 0x0000000000007b1d */ /* 0x028fec0000010000 */
[----:B------:R-:W-:Y:S04]  /*2810*/  BSSY.RECONVERGENT B4, `(.L_x_67) ;  /* 0x0000004000047945 */ /* 0x000fe80003800200 */
[----:B------:R-:W-:Y:S05]  /*2820*/  @P2 BRA `(.L_x_68) ;  /* 0x0000000000082947 */ /* 0x000fea0003800000 */
[----:B------:R-:W2:Y:S02]  /*2830*/  SYNCS.CCTL.IV [UR10+0x50000] ;  /* 0x05000000ff0079b1 */ /* 0x000ea4000800000a */
[----:B--2---:R-:W2:Y:S02]  /*2840*/  SYNCS.CCTL.IV [UR10+0x50020] ;  /* 0x05002000ff0079b1 */ /* 0x004ea4000800000a */
.L_x_68:
[----:B------:R-:W-:Y:S05]  /*2850*/  BSYNC.RECONVERGENT B4 ;  /* 0x0000000000047941 */ /* 0x000fea0003800200 */
.L_x_67:
[----:B--2---:R-:W-:Y:S06]  /*2860*/  BAR.SYNC.DEFER_BLOCKING 0x0 ;  /* 0x0000000000007b1d */ /* 0x004fec0000010000 */
[----:B------:R-:W-:Y:S04]  /*2870*/  BSSY.RECONVERGENT B4, `(.L_x_69) ;  /* 0x0000004000047945 */ /* 0x000fe80003800200 */
[----:B------:R-:W-:Y:S05]  /*2880*/  @P2 BRA `(.L_x_70) ;  /* 0x0000000000082947 */ /* 0x000fea0003800000 */
[----:B------:R-:W2:Y:S02]  /*2890*/  SYNCS.CCTL.IV [UR10+0x50008] ;  /* 0x05000800ff0079b1 */ /* 0x000ea4000800000a */
[----:B--2---:R-:W2:Y:S02]  /*28a0*/  SYNCS.CCTL.IV [UR10+0x50028] ;  /* 0x05002800ff0079b1 */ /* 0x004ea4000800000a */
.L_x_70:
[----:B------:R-:W-:Y:S05]  /*28b0*/  BSYNC.RECONVERGENT B4 ;  /* 0x0000000000047941 */ /* 0x000fea0003800200 */
.L_x_69:
[----:B--2---:R-:W-:Y:S06]  /*28c0*/  BAR.SYNC.DEFER_BLOCKING 0x0 ;  /* 0x0000000000007b1d */ /* 0x004fec0000010000 */
[----:B------:R-:W-:Y:S04]  /*28d0*/  BSSY.RECONVERGENT B4, `(.L_x_71) ;  /* 0x0000004000047945 */ /* 0x000fe80003800200 */
[----:B------:R-:W-:Y:S05]  /*28e0*/  @P2 BRA `(.L_x_72) ;  /* 0x0000000000082947 */ /* 0x000fea0003800000 */
[----:B------:R-:W2:Y:S02]  /*28f0*/  SYNCS.CCTL.IV [UR10+0x50010] ;  /* 0x05001000ff0079b1 */ /* 0x000ea4000800000a */
[----:B--2---:R-:W2:Y:S02]  /*2900*/  SYNCS.CCTL.IV [UR10+0x50030] ;  /* 0x05003000ff0079b1 */ /* 0x004ea4000800000a */
.L_x_72:
[----:B------:R-:W-:Y:S05]  /*2910*/  BSYNC.RECONVERGENT B4 ;  /* 0x0000000000047941 */ /* 0x000fea0003800200 */
.L_x_71:
[----:B--2---:R-:W-:Y:S06]  /*2920*/  BAR.SYNC.DEFER_BLOCKING 0x0 ;  /* 0x0000000000007b1d */ /* 0x004fec0000010000 */
[----:B------:R-:W-:Y:S04]  /*2930*/  BSSY.RECONVERGENT B4, `(.L_x_73) ;  /* 0x0000004000047945 */ /* 0x000fe80003800200 */
[----:B------:R-:W-:Y:S05]  /*2940*/  @P2 BRA `(.L_x_74) ;  /* 0x0000000000082947 */ /* 0x000fea0003800000 */
[----:B------:R-:W2:Y:S02]  /*2950*/  SYNCS.CCTL.IV [UR10+0x50018] ;  /* 0x05001800ff0079b1 */ /* 0x000ea4000800000a */
[----:B--2---:R-:W2:Y:S02]  /*2960*/  SYNCS.CCTL.IV [UR10+0x50038] ;  /* 0x05003800ff0079b1 */ /* 0x004ea4000800000a */
.L_x_74:
[----:B------:R-:W-:Y:S05]  /*2970*/  BSYNC.RECONVERGENT B4 ;  /* 0x0000000000047941 */ /* 0x000fea0003800200 */
.L_x_73:
[----:B------:R-:W-:Y:S01]  /*2980*/  ULOP3.LUT UR14, UR14, 0x3, URZ, 0xc0, !UPT ;  /* 0x000000030e0e7892 */ /* 0x000fe2000f8ec0ff */
[C---:B------:R-:W-:Y:S01]  /*2990*/  IMAD.SHL.U32 R2, R0.reuse, 0x10, RZ ;  /* 0x0000001000027824 */ /* 0x040fe200078e00ff */
[----:B------:R-:W-:Y:S01]  /*29a0*/  UMOV UR6, UR7 ;  /* 0x0000000700067c82 */ /* 0x000fe20008000000 */
[C---:B------:R-:W-:Y:S01]  /*29b0*/  IMAD.SHL.U32 R132, R0.reuse, 0x40, RZ ;  /* 0x0000004000847824 */ /* 0x040fe200078e00ff */
[----:B------:R-:W-:Y:S01]  /*29c0*/  ULEA UR4, UR14, UR11, 0x15 ;  /* 0x0000000b0e047291 */ /* 0x000fe2000f8ea8ff */
[----:B------:R-:W-:Y:S01]  /*29d0*/  IMAD.SHL.U32 R3, R0, 0x80, RZ ;  /* 0x0000008000037824 */ /* 0x000fe200078e00ff */
[----:B------:R-:W-:Y:S01]  /*29e0*/  LOP3.LUT R2, R2, 0x70, RZ, 0xc0, !PT ;  /* 0x0000007002027812 */ /* 0x000fe200078ec0ff */
[----:B------:R-:W-:Y:S01]  /*29f0*/  IMAD.SHL.U32 R0, R0, 0x400, RZ ;  /* 0x0000040000007824 */ /* 0x000fe200078e00ff */
[----:B------:R-:W-:Y:S01]  /*2a00*/  LOP3.LUT R133, R132, 0x1800, RZ, 0xc0, !PT ;  /* 0x0000180084857812 */ /* 0x000fe200078ec0ff */
[----:B------:R-:W-:Y:S01]  /*2a10*/  ULEA UR5, UR14, UR15, 0x6 ;  /* 0x0000000f0e057291 */ /* 0x000fe2000f8e30ff */
[----:B------:R-:W-:-:S02]  /*2a20*/  LOP3.LUT R2, R2, 0x780, R3, 0xf8, !PT ;  /* 0x0000078002027812 */ /* 0x000fc400078ef803 */
[----:B------:R-:W-:Y:S02]  /*2a30*/  ELECT P0, URZ, PT ;  /* 0x0000000000ff782f */ /* 0x000fe40003800000 */
[----:B------:R-:W-:Y:S01]  /*2a40*/  LOP3.LUT R133, R133, 0x4000, R0, 0xf8, !PT ;  /* 0x0000400085857812 */ /* 0x000fe200078ef800 */
[----:B----4-:R-:W-:Y:S01]  /*2a50*/  LDTM.16dp32bit_t0_t15.x128 R4, tmem[UR4] ;  /* 0x00000004000479ee */ /* 0x010fe20008b80000 */
[----:B------:R-:W3:Y:S01]  /*2a60*/  LDTM.16dp32bit_t16_t31.x128 R4, tmem[UR4+0x80] ;  /* 0x00008004000479ee */ /* 0x000ee20008ba0000 */
[----:B------:R-:W-:Y:S01]  /*2a70*/  NOP ;  /* 0x0000000000007918 */ /* 0x000fe20000000000 */
[----:B------:R-:W-:Y:S01]  /*2a80*/  ULEA UR4, UR14, UR10, 0xd ;  /* 0x0000000a0e047291 */ /* 0x000fe2000f8e68ff */
[----:B------:R-:W-:-:S04]  /*2a90*/  LOP3.LUT R0, R133, R2, RZ, 0xfc, !PT ;  /* 0x0000000285007212 */ /* 0x000fc800078efcff */
[C---:B------:R-:W-:Y:S02]  /*2aa0*/  LOP3.LUT R2, R0.reuse, 0x10, RZ, 0x3c, !PT ;  /* 0x0000001000027812 */ /* 0x040fe400078e3cff */
[----:B------:R-:W-:Y:S02]  /*2ab0*/  LOP3.LUT R3, R0, 0x20, RZ, 0x3c, !PT ;  /* 0x0000002000037812 */ /* 0x000fe400078e3cff */
[----:B---3--:R-:W-:Y:S02]  /*2ac0*/  F2FP.F16.F32.PACK_AB R4, R5, R4 ;  /* 0x000000040504723e */ /* 0x008fe400000000ff */
[----:B------:R-:W-:Y:S02]  /*2ad0*/  F2FP.F16.F32.PACK_AB R68, R69, R68 ;  /* 0x000000444544723e */ /* 0x000fe400000000ff */
[----:B------:R-:W-:Y:S02]  /*2ae0*/  F2FP.F16.F32.PACK_AB R5, R7, R6 ;  /* 0x000000060705723e */ /* 0x000fe400000000ff */
[----:B------:R-:W-:-:S02]  /*2af0*/  F2FP.F16.F32.PACK_AB R12, R13, R12 ;  /* 0x0000000c0d0c723e */ /* 0x000fc400000000ff */
[----:B------:R-:W-:Y:S02]  /*2b00*/  F2FP.F16.F32.PACK_AB R69, R71, R70 ;  /* 0x000000464745723e */ /* 0x000fe400000000ff */
[----:B------:R-:W-:Y:S02]  /*2b10*/  F2FP.F16.F32.PACK_AB R76, R77, R76 ;  /* 0x0000004c4d4c723e */ /* 0x000fe400000000ff */
[----:B------:R-:W-:Y:S02]  /*2b20*/  F2FP.F16.F32.PACK_AB R6, R9, R8 ;  /* 0x000000080906723e */ /* 0x000fe400000000ff */
[----:B------:R-:W-:Y:S02]  /*2b30*/  F2FP.F16.F32.PACK_AB R7, R11, R10 ;  /* 0x0000000a0b07723e */ /* 0x000fe400000000ff */
[----:B------:R-:W-:Y:S02]  /*2b40*/  F2FP.F16.F32.PACK_AB R13, R15, R14 ;  /* 0x0000000e0f0d723e */ /* 0x000fe400000000ff */
[----:B------:R-:W-:Y:S01]  /*2b50*/  F2FP.F16.F32.PACK_AB R70, R73, R72 ;  /* 0x000000484946723e */ /* 0x000fe200000000ff */
[----:B--2---:R-:W-:Y:S01]  /*2b60*/  STS.128 [R0+UR10], R4 ;  /* 0x0000000400007988 */ /* 0x004fe20008000c0a */
[----:B------:R-:W-:-:S02]  /*2b70*/  F2FP.F16.F32.PACK_AB R71, R75, R74 ;  /* 0x0000004a4b47723e */ /* 0x000fc400000000ff */
[----:B------:R-:W-:Y:S02]  /*2b80*/  F2FP.F16.F32.PACK_AB R77, R79, R78 ;  /* 0x0000004e4f4d723e */ /* 0x000fe400000000ff */
[----:B------:R-:W-:Y:S01]  /*2b90*/  F2FP.F16.F32.PACK_AB R14, R17, R16 ;  /* 0x00000010110e723e */ /* 0x000fe200000000ff */
[----:B------:R-:W-:Y:S01]  /*2ba0*/  STS.128 [R0+UR10+0x2000], R68 ;  /* 0x0020004400007988 */ /* 0x000fe20008000c0a */
[----:B------:R-:W-:Y:S02]  /*2bb0*/  F2FP.F16.F32.PACK_AB R15, R19, R18 ;  /* 0x00000012130f723e */ /* 0x000fe400000000ff */
[----:B------:R-:W-:Y:S02]  /*2bc0*/  F2FP.F16.F32.PACK_AB R20, R21, R20 ;  /* 0x000000141514723e */ /* 0x000fe400000000ff */
[----:B------:R-:W-:Y:S01]  /*2bd0*/  F2FP.F16.F32.PACK_AB R78, R81, R80 ;  /* 0x00000050514e723e */ /* 0x000fe200000000ff */
[----:B------:R-:W-:Y:S01]  /*2be0*/  STS.128 [R2+UR10], R12 ;  /* 0x0000000c02007988 */ /* 0x000fe20008000c0a */
[----:B------:R-:W-:-:S02]  /*2bf0*/  F2FP.F16.F32.PACK_AB R79, R83, R82 ;  /* 0x00000052534f723e */ /* 0x000fc400000000ff */
[----:B------:R-:W-:Y:S02]  /*2c00*/  F2FP.F16.F32.PACK_AB R84, R85, R84 ;  /* 0x000000545554723e */ /* 0x000fe400000000ff */
[----:B------:R-:W-:Y:S01]  /*2c10*/  F2FP.F16.F32.PACK_AB R21, R23, R22 ;  /* 0x000000161715723e */ /* 0x000fe200000000ff */
[----:B------:R2:W-:Y:S01]  /*2c20*/  STS.128 [R2+UR10+0x2000], R76 ;  /* 0x0020004c02007988 */ /* 0x0005e20008000c0a */
[----:B------:R-:W-:Y:S02]  /*2c30*/  F2FP.F16.F32.PACK_AB R28, R29, R28 ;  /* 0x0000001c1d1c723e */ /* 0x000fe400000000ff */
[----:B------:R-:W-:Y:S02]  /*2c40*/  F2FP.F16.F32.PACK_AB R85, R87, R86 ;  /* 0x000000565755723e */ /* 0x000fe400000000ff */
[----:B------:R-:W-:Y:S02]  /*2c50*/  F2FP.F16.F32.PACK_AB R92, R93, R92 ;  /* 0x0000005c5d5c723e */ /* 0x000fe400000000ff */
[----:B------:R-:W-:-:S02]  /*2c60*/  F2FP.F16.F32.PACK_AB R22, R25, R24 ;  /* 0x000000181916723e */ /* 0x000fc400000000ff */
[----:B------:R-:W-:Y:S02]  /*2c70*/  F2FP.F16.F32.PACK_AB R23, R27, R26 ;  /* 0x0000001a1b17723e */ /* 0x000fe400000000ff */
[----:B------:R-:W-:Y:S02]  /*2c80*/  F2FP.F16.F32.PACK_AB R29, R31, R30 ;  /* 0x0000001e1f1d723e */ /* 0x000fe400000000ff */
[----:B------:R-:W-:Y:S01]  /*2c90*/  F2FP.F16.F32.PACK_AB R36, R37, R36 ;  /* 0x000000242524723e */ /* 0x000fe200000000ff */
[----:B------:R3:W-:Y:S01]  /*2ca0*/  STS.128 [R3+UR10], R20 ;  /* 0x0000001403007988 */ /* 0x0007e20008000c0a */
[----:B------:R-:W-:Y:S02]  /*2cb0*/  F2FP.F16.F32.PACK_AB R86, R89, R88 ;  /* 0x000000585956723e */ /* 0x000fe400000000ff */
[----:B------:R-:W-:Y:S02]  /*2cc0*/  F2FP.F16.F32.PACK_AB R87, R91, R90 ;  /* 0x0000005a5b57723e */ /* 0x000fe400000000ff */
[----:B------:R-:W-:-:S02]  /*2cd0*/  F2FP.F16.F32.PACK_AB R93, R95, R94 ;  /* 0x0000005e5f5d723e */ /* 0x000fc400000000ff */
[----:B------:R-:W-:Y:S01]  /*2ce0*/  F2FP.F16.F32.PACK_AB R100, R101, R100 ;  /* 0x000000646564723e */ /* 0x000fe200000000ff */
[----:B------:R3:W-:Y:S01]  /*2cf0*/  STS.128 [R3+UR10+0x2000], R84 ;  /* 0x0020005403007988 */ /* 0x0007e20008000c0a */
[----:B------:R-:W-:Y:S02]  /*2d00*/  F2FP.F16.F32.PACK_AB R30, R33, R32 ;  /* 0x00000020211e723e */ /* 0x000fe400000000ff */
[----:B------:R-:W-:Y:S02]  /*2d10*/  F2FP.F16.F32.PACK_AB R31, R35, R34 ;  /* 0x00000022231f723e */ /* 0x000fe400000000ff */
[----:B------:R-:W-:Y:S02]  /*2d20*/  F2FP.F16.F32.PACK_AB R37, R39, R38 ;  /* 0x000000262725723e */ /* 0x000fe400000000ff */
[----:B------:R-:W-:Y:S02]  /*2d30*/  F2FP.F16.F32.PACK_AB R44, R45, R44 ;  /* 0x0000002c2d2c723e */ /* 0x000fe400000000ff */
[----:B------:R-:W-:-:S02]  /*2d40*/  F2FP.F16.F32.PACK_AB R94, R97, R96 ;  /* 0x00000060615e723e */ /* 0x000fc400000000ff */
[----:B------:R-:W-:Y:S02]  /*2d50*/  F2FP.F16.F32.PACK_AB R95, R99, R98 ;  /* 0x00000062635f723e */ /* 0x000fe400000000ff */
[----:B------:R-:W-:Y:S02]  /*2d60*/  F2FP.F16.F32.PACK_AB R101, R103, R102 ;  /* 0x000000666765723e */ /* 0x000fe400000000ff */
[----:B------:R-:W-:Y:S02]  /*2d70*/  F2FP.F16.F32.PACK_AB R108, R109, R108 ;  /* 0x0000006c6d6c723e */ /* 0x000fe400000000ff */
[----:B------:R-:W-:Y:S02]  /*2d80*/  LOP3.LUT R8, R0, 0x30, RZ, 0x3c, !PT ;  /* 0x0000003000087812 */ /* 0x000fe400078e3cff */
[----:B------:R-:W-:Y:S02]  /*2d90*/  F2FP.F16.F32.PACK_AB R38, R41, R40 ;  /* 0x000000282926723e */ /* 0x000fe400000000ff */
[----:B------:R-:W-:Y:S01]  /*2da0*/  F2FP.F16.F32.PACK_AB R39, R43, R42 ;  /* 0x0000002a2b27723e */ /* 0x000fe200000000ff */
[----:B------:R3:W-:Y:S01]  /*2db0*/  STS.128 [R8+UR10], R28 ;  /* 0x0000001c08007988 */ /* 0x0007e20008000c0a */
[----:B------:R-:W-:-:S02]  /*2dc0*/  F2FP.F16.F32.PACK_AB R45, R47, R46 ;  /* 0x0000002e2f2d723e */ /* 0x000fc400000000ff */
[----:B------:R-:W-:Y:S01]  /*2dd0*/  F2FP.F16.F32.PACK_AB R52, R53, R52 ;  /* 0x000000343534723e */ /* 0x000fe200000000ff */
[----:B------:R3:W-:Y:S01]  /*2de0*/  STS.128 [R8+UR10+0x2000], R92 ;  /* 0x0020005c08007988 */ /* 0x0007e20008000c0a */
[----:B------:R-:W-:Y:S02]  /*2df0*/  F2FP.F16.F32.PACK_AB R102, R105, R104 ;  /* 0x000000686966723e */ /* 0x000fe400000000ff */
[----:B------:R-:W-:Y:S02]  /*2e00*/  F2FP.F16.F32.PACK_AB R103, R107, R106 ;  /* 0x0000006a6b67723e */ /* 0x000fe400000000ff */
[----:B------:R-:W-:Y:S02]  /*2e10*/  F2FP.F16.F32.PACK_AB R109, R111, R110 ;  /* 0x0000006e6f6d723e */ /* 0x000fe400000000ff */
[----:B------:R-:W-:Y:S02]  /*2e20*/  F2FP.F16.F32.PACK_AB R116, R117, R116 ;  /* 0x000000747574723e */ /* 0x000fe400000000ff */
[----:B------:R-:W-:-:S02]  /*2e30*/  LOP3.LUT R9, R0, 0x40, RZ, 0x3c, !PT ;  /* 0x0000004000097812 */ /* 0x000fc400078e3cff */
[----:B------:R-:W-:Y:S02]  /*2e40*/  F2FP.F16.F32.PACK_AB R46, R49, R48 ;  /* 0x00000030312e723e */ /* 0x000fe400000000ff */
[----:B------:R-:W-:Y:S01]  /*2e50*/  F2FP.F16.F32.PACK_AB R47, R51, R50 ;  /* 0x00000032332f723e */ /* 0x000fe200000000ff */
[----:B------:R3:W-:Y:S01]  /*2e60*/  STS.128 [R9+UR10], R36 ;  /* 0x0000002409007988 */ /* 0x0007e20008000c0a */
[----:B------:R-:W-:Y:S02]  /*2e70*/  F2FP.F16.F32.PACK_AB R53, R55, R54 ;  /* 0x000000363735723e */ /* 0x000fe400000000ff */
[----:B------:R-:W-:Y:S01]  /*2e80*/  F2FP.F16.F32.PACK_AB R60, R61, R60 ;  /* 0x0000003c3d3c723e */ /* 0x000fe200000000ff */
[----:B------:R3:W-:Y:S01]  /*2e90*/  STS.128 [R9+UR10+0x2000], R100 ;  /* 0x0020006409007988 */ /* 0x0007e20008000c0a */
[----:B------:R-:W-:Y:S02]  /*2ea0*/  F2FP.F16.F32.PACK_AB R110, R113, R112 ;  /* 0x00000070716e723e */ /* 0x000fe400000000ff */
[----:B------:R-:W-:-:S02]  /*2eb0*/  F2FP.F16.F32.PACK_AB R111, R115, R114 ;  /* 0x00000072736f723e */ /* 0x000fc400000000ff */
        /* <DEDUP_REMOVED lines=11> */
[----:B--2---:R-:W-:Y:S02]  /*2f70*/  LOP3.LUT R2, R0, 0x60, RZ, 0x3c, !PT ;  /* 0x0000006000027812 */ /* 0x004fe400078e3cff */
[----:B------:R-:W-:Y:S02]  /*2f80*/  F2FP.F16.F32.PACK_AB R62, R65, R64 ;  /* 0x00000040413e723e */ /* 0x000fe400000000ff */
[----:B------:R-:W-:Y:S01]  /*2f90*/  F2FP.F16.F32.PACK_AB R63, R67, R66 ;  /* 0x00000042433f723e */ /* 0x000fe200000000ff */
[----:B------:R3:W-:Y:S01]  /*2fa0*/  STS.128 [R2+UR10], R52 ;  /* 0x0000003402007988 */ /* 0x0007e20008000c0a */
[----:B------:R-:W-:-:S02]  /*2fb0*/  F2FP.F16.F32.PACK_AB R126, R129, R128 ;  /* 0x00000080817e723e */ /* 0x000fc400000000ff */
[----:B------:R-:W-:Y:S01]  /*2fc0*/  F2FP.F16.F32.PACK_AB R127, R131, R130 ;  /* 0x00000082837f723e */ /* 0x000fe200000000ff */
[----:B------:R3:W-:Y:S01]  /*2fd0*/  STS.128 [R2+UR10+0x2000], R116 ;  /* 0x0020007402007988 */ /* 0x0007e20008000c0a */
[----:B------:R-:W-:-:S05]  /*2fe0*/  LOP3.LUT R0, R0, 0x70, RZ, 0x3c, !PT ;  /* 0x0000007000007812 */ /* 0x000fca00078e3cff */
[----:B------:R3:W-:Y:S04]  /*2ff0*/  STS.128 [R0+UR10], R60 ;  /* 0x0000003c00007988 */ /* 0x0007e80008000c0a */
[----:B------:R3:W-:Y:S01]  /*3000*/  STS.128 [R0+UR10+0x2000], R124 ;  /* 0x0020007c00007988 */ /* 0x0007e20008000c0a */
[----:B------:R2:W-:Y:S06]  /*3010*/  MEMBAR.ALL.CTA ;  /* 0x0000000000007992 */ /* 0x0005ec0000008000 */
[----:B--2---:R-:W2:Y:S02]  /*3020*/  FENCE.VIEW.ASYNC.S ;  /* 0x00000000000073c6 */ /* 0x004ea40000000000 */
[----:B--2---:R-:W-:Y:S06]  /*3030*/  BAR.SYNC.DEFER_BLOCKING 0x0 ;  /* 0x0000000000007b1d */ /* 0x004fec0000010000 */
[----:B------:R3:W-:Y:S01]  /*3040*/  UTMASTG.2D [UR4], [UR12] ;  /* 0x000000040c0073b5 */ /* 0x0007e20008008000 */
[----:B------:R0:W-:Y:S01]  /*3050*/  UTMACMDFLUSH ;  /* 0x00000000000079b7 */ /* 0x0001e20000000000 */
[----:B------:R-:W-:-:S04]  /*3060*/  DEPBAR.LE SB0, 0x0 ;  /* 0x000080000000791a */ /* 0x000fc80000000000 */
[----:B------:R-:W-:Y:S08]  /*3070*/  BAR.SYNC.DEFER_BLOCKING 0x0 ;  /* 0x0000000000007b1d */ /* 0x000ff00000010000 */
[----:B------:R-:W-:Y:S06]  /*3080*/  BAR.SYNC.DEFER_BLOCKING 0x0 ;  /* 0x0000000000007b1d */ /* 0x000fec0000010000 */
[----:B---3--:R-:W-:Y:S05]  /*3090*/  @P1 BRA `(.L_x_75) ;  /* 0x0000000000a01947 */ /* 0x008fea0003800000 */
[----:B------:R-:W2:Y:S01]  /*30a0*/  S2UR UR5, SR_CgaCtaId ;  /* 0x00000000000579c3 */ /* 0x000ea20000008800 */
[----:B------:R-:W-:Y:S01]  /*30b0*/  NOP ;  /* 0x0000000000007918 */ /* 0x000fe20000000000 */
[----:B------:R-:W-:Y:S01]  /*30c0*/  UMOV UR4, 0x50 ;  /* 0x0000005000047882 */ /* 0x000fe20000000000 */
[----:B------:R-:W-:Y:S02]  /*30d0*/  IMAD.U32 R0, RZ, RZ, UR11 ;  /* 0x0000000bff007e24 */ /* 0x000fe4000f8e00ff */
[----:B------:R-:W-:Y:S02]  /*30e0*/  IMAD.MOV.U32 R3, RZ, RZ, 0xff ;  /* 0x000000ffff037424 */ /* 0x000fe400078e00ff */
[----:B------:R-:W-:Y:S01]  /*30f0*/  IMAD.MOV.U32 R7, RZ, RZ, 0x1 ;  /* 0x00000001ff077424 */ /* 0x000fe200078e00ff */
[----:B------:R-:W-:-:S04]  /*3100*/  LOP3.LUT R0, R0, 0xffff, RZ, 0xc0, !PT ;  /* 0x0000ffff00007812 */ /* 0x000fc800078ec0ff */
[----:B------:R-:W-:-:S05]  /*3110*/  SHF.R.U32.HI R0, RZ, 0x5, R0 ;  /* 0x00000005ff007819 */ /* 0x000fca0000011600 */
[----:B------:R-:W-:Y:S01]  /*3120*/  VIADD R2, R0, 0x10 ;  /* 0x0000001000027836 */ /* 0x000fe20000000000 */
[----:B------:R-:W-:Y:S01]  /*3130*/  SHF.L.U32 R0, R3, R0, RZ ;  /* 0x0000000003007219 */ /* 0x000fe200000006ff */
[----:B--2---:R-:W-:-:S03]  /*3140*/  ULEA UR6, UR5, UR4, 0x18 ;  /* 0x0000000405067291 */ /* 0x004fc6000f8ec0ff */
[----:B------:R-:W-:-:S04]  /*3150*/  SHF.L.U32 R3, R7, R2, RZ ;  /* 0x0000000207037219 */ /* 0x000fc800000006ff */
[----:B------:R-:W-:Y:S02]  /*3160*/  LOP3.LUT R0, R3, R0, RZ, 0xfc, !PT ;  /* 0x0000000003007212 */ /* 0x000fe400078efcff */
[----:B------:R-:W2:Y:S02]  /*3170*/  LDS R5, [UR6] ;  /* 0x00000006ff057984 */ /* 0x000ea40008000800 */
[C---:B------:R-:W-:Y:S02]  /*3180*/  LOP3.LUT R2, R0.reuse, 0xffff, RZ, 0xc0, !PT ;  /* 0x0000ffff00027812 */ /* 0x040fe400078ec0ff */
[----:B--2---:R-:W-:-:S04]  /*3190*/  LOP3.LUT R3, R0, 0xffff, R5, 0x80, !PT ;  /* 0x0000ffff00037812 */ /* 0x004fc800078e8005 */
[----:B------:R-:W-:-:S13]  /*31a0*/  ISETP.NE.AND P0, PT, R3, R2, PT ;  /* 0x000000020300720c */ /* 0x000fda0003f05270 */
[----:B------:R-:W-:Y:S05]  /*31b0*/  @P0 BRA `(.L_x_76) ;  /* 0x0000000000500947 */ /* 0x000fea0003800000 */
[----:B------:R-:W-:Y:S02]  /*31c0*/  SHF.R.U32.HI R5, RZ, 0x10, R5 ;  /* 0x00000010ff057819 */ /* 0x000fe40000011605 */
[----:B------:R-:W-:-:S04]  /*31d0*/  SHF.R.U32.HI R2, RZ, 0x10, R0 ;  /* 0x00000010ff027819 */ /* 0x000fc80000011600 */
[----:B------:R-:W-:-:S04]  /*31e0*/  LOP3.LUT R5, R5, R2, RZ, 0xc0, !PT ;  /* 0x0000000205057212 */ /* 0x000fc800078ec0ff */
[----:B------:R-:W-:-:S13]  /*31f0*/  ISETP.NE.AND P0, PT, R5, R2, PT ;  /* 0x000000020500720c */ /* 0x000fda0003f05270 */
[----:B------:R-:W-:Y:S05]  /*3200*/  @P0 BRA `(.L_x_77) ;  /* 0x0000000000300947 */ /* 0x000fea0003800000 */
[----:B------:R-:W-:Y:S01]  /*3210*/  R2UR UR4, R0 ;  /* 0x00000000000472ca */ /* 0x000fe200000e0000 */
[----:B------:R-:W-:Y:S01]  /*3220*/  VOTEU.ANY UR5, UPT, PT ;  /* 0x0000000000057886 */ /* 0x000fe200038e0100 */
[----:B------:R-:W2:Y:S01]  /*3230*/  S2R R0, SR_LANEID ;  /* 0x0000000000007919 */ /* 0x000ea20000000000 */
[----:B------:R-:W-:-:S10]  /*3240*/  UFLO.U32 UR5, UR5 ;  /* 0x00000005000572bd */ /* 0x000fd400080e0000 */
[----:B------:R-:W-:-:S06]  /*3250*/  ULOP3.LUT UR4, URZ, UR4, URZ, 0x33, !UPT ;  /* 0x00000004ff047292 */ /* 0x000fcc000f8e33ff */
[----:B------:R-:W-:-:S04]  /*3260*/  IMAD.U32 R2, RZ, RZ, UR4 ;  /* 0x00000004ff027e24 */ /* 0x000fc8000f8e00ff */
[----:B------:R-:W3:Y:S02]  /*3270*/  REDUX UR7, R2 ;  /* 0x00000000020773c4 */ /* 0x000ee40000000000 */
[----:B------:R4:W-:Y:S01]  /*3280*/  UTCATOMSWS.AND URZ, UR4 ;  /* 0x0000000400ff79e3 */ /* 0x0009e20008000000 */
[----:B--2---:R-:W-:Y:S01]  /*3290*/  ISETP.EQ.U32.AND P0, PT, R0, UR5, PT ;  /* 0x0000000500007c0c */ /* 0x004fe2000bf02070 */
[----:B---3--:R-:W-:-:S12]  /*32a0*/  IMAD.U32 R0, RZ, RZ, UR7 ;  /* 0x00000007ff007e24 */ /* 0x008fd8000f8e00ff */
[----:B------:R4:W-:Y:S01]  /*32b0*/  @P0 ATOMS.AND RZ, [UR6], R0 ;  /* 0x00000000ffff098c */ /* 0x0009e2000a800006 */
[----:B------:R-:W-:Y:S05]  /*32c0*/  BRA `(.L_x_75) ;  /* 0x0000000000147947 */ /* 0x000fea0003800000 */
.L_x_77:
[----:B------:R-:W-:-:S07]  /*32d0*/  MOV R2, 0x32f0 ;  /* 0x000032f000027802 */ /* 0x000fce0000000f00 */
[----:B-1----:R-:W-:Y:S05]  /*32e0*/  CALL.REL.NOINC `($__internal_0_$__cuda_sm10x_tcgen05_guardrail_trap_col_being_dealloced_not_returned_by_alloc) ;  /* 0x0000000000447944 */ /* 0x002fea0003c00000 */
[----:B------:R-:W-:Y:S05]  /*32f0*/  BRA `(.L_x_75) ;  /* 0x0000000000087947 */ /* 0x000fea0003800000 */
.L_x_76:
[----:B------:R-:W-:-:S07]  /*3300*/  MOV R2, 0x3320 ;  /* 0x0000332000027802 */ /* 0x000fce0000000f00 */
[----:B-1----:R-:W-:Y:S05]  /*3310*/  CALL.REL.NOINC `($__internal_2_$__cuda_sm10x_tcgen05_guardrail_trap_unallocated_columns_being_dealloced) ;  /* 0x0000000000507944 */ /* 0x002fea0003c00000 */
.L_x_75:
[----:B------:R-:W-:Y:S01]  /*3320*/  NOP ;  /* 0x0000000000007918 */ /* 0x000fe20000000000 */
[----:B----4-:R-:W-:Y:S05]  /*3330*/  EXIT ;  /* 0x000000000000794d */ /* 0x010fea0003800000 */
.L_x_60:
[----:B------:R-:W2:Y:S02]  /*3340*/  SYNCS.PHASECHK.TRANS64.TRYWAIT P0, [UR10+0x50000], RZ ;  /* 0x050000ffff0075a7 */ /* 0x000ea4000800110a */
[----:B--2---:R-:W-:Y:S05]  /*3350*/  @!P0 BRA `(.L_x_60) ;  /* 0xfffffffc00f88947 */ /* 0x004fea000383ffff */
[----:B------:R-:W-:Y:S05]  /*3360*/  BRA `(.L_x_78) ;  /* 0xffffffe800547947 */ /* 0x000fea000383ffff */
.L_x_62:
[----:B------:R-:W2:Y:S02]  /*3370*/  SYNCS.PHASECHK.TRANS64.TRYWAIT P3, [UR10+0x50020], RZ ;  /* 0x050020ffff0075a7 */ /* 0x000ea4000806110a */
[----:B--2---:R-:W-:Y:S05]  /*3380*/  @!P3 BRA `(.L_x_62) ;  /* 0xfffffffc00f8b947 */ /* 0x004fea000383ffff */
[----:B------:R-:W-:Y:S05]  /*3390*/  BRA `(.L_x_79) ;  /* 0xffffffec00487947 */ /* 0x000fea000383ffff */
.L_x_63:
[----:B------:R-:W3:Y:S02]  /*33a0*/  SYNCS.PHASECHK.TRANS64.TRYWAIT P0, [UR37+0x50000], R3 ;  /* 0x05000003ff0075a7 */ /* 0x000ee40008001125 */
[----:B---3--:R-:W-:Y:S05]  /*33b0*/  @!P0 BRA `(.L_x_63) ;  /* 0xfffffffc00f88947 */ /* 0x008fea000383ffff */
[----:B------:R-:W-:Y:S05]  /*33c0*/  BRA `(.L_x_80) ;  /* 0xffffffec00c47947 */ /* 0x000fea000383ffff */
.L_x_65:
[----:B------:R-:W3:Y:S02]  /*33d0*/  SYNCS.PHASECHK.TRANS64.TRYWAIT P0, [UR37+0x50020], R3 ;  /* 0x05002003ff0075a7 */ /* 0x000ee40008001125 */
[----:B---3--:R-:W-:Y:S05]  /*33e0*/  @!P0 BRA `(.L_x_65) ;  /* 0xfffffffc00f88947 */ /* 0x008fea000383ffff */
[----:B------:R-:W-:Y:S05]  /*33f0*/  BRA `(.L_x_81) ;  /* 0xfffffff000e07947 */ /* 0x000fea000383ffff */
        .weak           $__internal_0_$__cuda_sm10x_tcgen05_guardrail_trap_col_being_dealloced_not_returned_by_alloc
        .type           $__internal_0_$__cuda_sm10x_tcgen05_guardrail_trap_col_being_dealloced_not_returned_by_alloc,@function
        .size           $__internal_0_$__cuda_sm10x_tcgen05_guardrail_trap_col_being_dealloced_not_returned_by_alloc,($__internal_1_$__cuda_sm10x_tcgen05_guardrail_trap_phase_invalid_during_alloc - $__internal_0_$__cuda_sm10x_tcgen05_guardrail_trap_col_being_dealloced_not_returned_by_alloc)
$__internal_0_$__cuda_sm10x_tcgen05_guardrail_trap_col_being_dealloced_not_returned_by_alloc:
[----:B------:R-:W-:Y:S05]  /*3400*/  BPT.TRAP 0x1 ;  /* 0x000000040000795c */ /* 0x000fea0000300000 */
[----:B------:R-:W-:-:S04]  /*3410*/  IMAD.MOV.U32 R3, RZ, RZ, 0x0 ;  /* 0x00000000ff037424 */ /* 0x000fc800078e00ff */
[----:B------:R-:W-:Y:S05]  /*3420*/  RET.REL.NODEC R2 `(gluon_tcgen05) ;  /* 0xffffffc802f47950 */ /* 0x000fea0003c3ffff */
        .weak           $__internal_1_$__cuda_sm10x_tcgen05_guardrail_trap_phase_invalid_during_alloc
        .type           $__internal_1_$__cuda_sm10x_tcgen05_guardrail_trap_phase_invalid_during_alloc,@function
        .size           $__internal_1_$__cuda_sm10x_tcgen05_guardrail_trap_phase_invalid_during_alloc,($__internal_2_$__cuda_sm10x_tcgen05_guardrail_trap_unallocated_columns_being_dealloced - $__internal_1_$__cuda_sm10x_tcgen05_guardrail_trap_phase_invalid_during_alloc)
$__internal_1_$__cuda_sm10x_tcgen05_guardrail_trap_phase_invalid_during_alloc:
[----:B------:R-:W-:Y:S05]  /*3430*/  BPT.TRAP 0x1 ;  /* 0x000000040000795c */ /* 0x000fea0000300000 */
[----:B------:R-:W-:-:S04]  /*3440*/  IMAD.MOV.U32 R3, RZ, RZ, 0x0 ;  /* 0x00000000ff037424 */ /* 0x000fc800078e00ff */
[----:B------:R-:W-:Y:S05]  /*3450*/  RET.REL.NODEC R2 `(gluon_tcgen05) ;  /* 0xffffffc802e87950 */ /* 0x000fea0003c3ffff */
        .weak           $__internal_2_$__cuda_sm10x_tcgen05_guardrail_trap_unallocated_columns_being_dealloced
        .type           $__internal_2_$__cuda_sm10x_tcgen05_guardrail_trap_unallocated_columns_being_dealloced,@function
        .size           $__internal_2_$__cuda_sm10x_tcgen05_guardrail_trap_unallocated_columns_being_dealloced,(.L_x_85 - $__internal_2_$__cuda_sm10x_tcgen05_guardrail_trap_unallocated_columns_being_dealloced)
$__internal_2_$__cuda_sm10x_tcgen05_guardrail_trap_unallocated_columns_being_dealloced:
[----:B------:R-:W-:Y:S05]  /*3460*/  BPT.TRAP 0x1 ;  /* 0x000000040000795c */ /* 0x000fea0000300000 */
[----:B------:R-:W-:-:S04]  /*3470*/  IMAD.MOV.U32 R3, RZ, RZ, 0x0 ;  /* 0x00000000ff037424 */ /* 0x000fc800078e00ff */
[----:B------:R-:W-:Y:S05]  /*3480*/  RET.REL.NODEC R2 `(gluon_tcgen05) ;  /* 0xffffffc802dc7950 */ /* 0x000fea0003c3ffff */
.L_x_82:
[----:B------:R-:W-:-:S00]  /*3490*/  BRA `(.L_x_82) ;  /* 0xfffffffc00fc7947 */ /* 0x000fc0000383ffff */
[----:B------:R-:W-:-:S00]  /*34a0*/  NOP ;  /* 0x0000000000007918 */ /* 0x000fc00000000000 */
        /* <DEDUP_REMOVED lines=13> */
.L_x_85:


//--------------------- .nv.shared.gluon_tcgen05  --------------------------
	.section	.nv.shared.gluon_tcgen05,"aw",@nobits
	.sectionflags	@""
	.align	16
	.zero		1024


//--------------------- .nv.shared.reserved.0     --------------------------
	.section	.nv.shared.reserved.0,"aw",@nobits
	.align	8
	.weak		__nv_reservedSMEM_offset_0_alias
	.size		__nv_reservedSMEM_offset_0_alias, 0, 64
	.other		__nv_reservedSMEM_offset_0_alias,@"STO_CUDA_RESERVED_SHARED STV_DEFAULT"
__nv_reservedSMEM_offset_0_alias:
	.zero		0
.nv.shared.reserved.0:
	.zero		64
	.weak		__nv_reservedSMEM_allocation_phase
	.type		__nv_reservedSMEM_allocation_phase,@object
	.size		__nv_reservedSMEM_allocation_phase,(.L_0 - __nv_reservedSMEM_allocation_phase)
__nv_reservedSMEM_allocation_phase:
	.zero		1
.L_0:
	.zero		7
	.weak		__nv_reservedSMEM_devtool_atexit_pc
	.type		__nv_reservedSMEM_devtool_atexit_pc,@object
	.size		__nv_reservedSMEM_devtool_atexit_pc,(__nv_reservedSMEM_allocation_mask - __nv_reservedSMEM_devtool_atexit_pc)
__nv_reservedSMEM_devtool_atexit_pc:
	.zero		8
	.weak		__nv_reservedSMEM_allocation_mask
	.type		__nv_reservedSMEM_allocation_mask,@object
	.size		__nv_reservedSMEM_allocation_mask,(.L_2 - __nv_reservedSMEM_allocation_mask)
__nv_reservedSMEM_allocation_mask:
	.zero		4
.L_2:


//--------------------- .nv.constant0.gluon_tcgen05 --------------------------
	.section	.nv.constant0.gluon_tcgen05,"a",@progbits
	.sectionflags	@""
	.align	4
.nv.constant0.gluon_tcgen05:
	.zero		976


//--------------------- SYMBOLS --------------------------

	.type		.nv.reservedSmem.offset0,@object
	.size		.nv.reservedSmem.offset0,0x4
	.type		.nv.reservedSmem.cap,@object
	.size		.nv.reservedSmem.cap,0x4
